def gluon_wgmma(
    a_ptr,
    b_ptr,
    c_ptr,
    M,
    N,
    K,
    stride_am,
    stride_bk,
    stride_cm,
    BLOCK_M: gl.constexpr,
    BLOCK_N: gl.constexpr,
    BLOCK_K: gl.constexpr,
    DTYPE: gl.constexpr,
    A_LAYOUT: gl.constexpr,
    B_LAYOUT: gl.constexpr,
    C_LAYOUT: gl.constexpr,
    B_SHAPE: gl.constexpr,
    TRANS_B: gl.constexpr,
    NUM_BUFFERS: gl.constexpr,
    NUM_WARPS: gl.constexpr,
):
    a_desc = tma.make_tensor_descriptor(
        a_ptr, [M, K], [stride_am, 1], [BLOCK_M, BLOCK_K], A_LAYOUT
    )
    b_desc = tma.make_tensor_descriptor(
        b_ptr,
        [N, K] if TRANS_B else [K, N],
        [stride_bk, 1],
        B_SHAPE,
        B_LAYOUT,
    )
    c_desc = tma.make_tensor_descriptor(
        c_ptr, [M, N], [stride_cm, 1], [BLOCK_M, BLOCK_N], C_LAYOUT
    )

    a_bufs = gl.allocate_shared_memory(
        DTYPE, [NUM_BUFFERS, BLOCK_M, BLOCK_K], A_LAYOUT
    )
    b_bufs = gl.allocate_shared_memory(DTYPE, [NUM_BUFFERS] + B_SHAPE, B_LAYOUT)

    pid_m = gl.program_id(0)
    pid_n = gl.program_id(1)
    off_m = pid_m * BLOCK_M
    off_n = pid_n * BLOCK_N

    mma_layout: gl.constexpr = pick_wgmma_layout(DTYPE, BLOCK_M, BLOCK_N, NUM_WARPS)
    acc = warpgroup_mma_init(
        gl.zeros((BLOCK_M, BLOCK_N), dtype=gl.float32, layout=mma_layout)
    )

    bars = gl.allocate_shared_memory(
        gl.int64, [NUM_BUFFERS, 1], mbarrier.MBarrierLayout()
    )
    for i in gl.static_range(NUM_BUFFERS):
        mbarrier.init(bars.index(i), count=1)
    idx = 0
    phase = 0

    for k in range(0, K, BLOCK_K):
        a = a_bufs.index(idx)
        b = b_bufs.index(idx)
        bar = bars.index(idx)
        mbarrier.expect(bar, a_desc.block_type.nbytes + b_desc.block_type.nbytes)
        tma.async_copy_global_to_shared(a_desc, [off_m, k], bar, a)
        tma.async_copy_global_to_shared(
            b_desc, [off_n, k] if TRANS_B else [k, off_n], bar, b
        )
        mbarrier.wait(bar, phase=phase)

        if TRANS_B:
            b = b.permute((1, 0))
        acc = warpgroup_mma_wait(num_outstanding=0, deps=(acc,))
        acc = warpgroup_mma(a, b, acc, is_async=True)

        idx += 1
        if idx == NUM_BUFFERS:
            idx = 0
            phase ^= 1

    acc = warpgroup_mma_wait(num_outstanding=0, deps=(acc,))
    for i in gl.static_range(NUM_BUFFERS):
        mbarrier.invalidate(bars.index(i))

    c_smem = gl.allocate_shared_memory(DTYPE, [BLOCK_M, BLOCK_N], C_LAYOUT)
    c_smem.store(acc.to(DTYPE))
    fence_async_shared()
    tma.async_copy_shared_to_global(c_desc, [off_m, off_n], c_smem)
    tma.store_wait(pendings=0)

# config = {"BLOCK_K": 64, "BLOCK_M": 256, "BLOCK_N": 128, "arch": "sm_90", "dtype": "bf16", "num_buffers": 3, "num_warps": 8, "trans_b": 1}
# arch = sm_90


// ===== COMPILED SASS (sm_90a) =====

	.target	sm_90a

	.elftype	@"ET_EXEC"


//--------------------- .note.nv.tkinfo           --------------------------
	.section	.note.nv.tkinfo,"",@"SHT_NOTE"
	.sectionflags	@"SHF_NOTE_NV_TKINFO"
	.tkinfo
        /*0018*/ 	.word	0x00000002
        /*0030*/ 	.string	""
        /*0030*/ 	.string	"ptxas"
        /*0030*/ 	.string	"Cuda compilation tools, release 13.0, V13.0.88"
        /*0030*/ 	.string	"Build cuda_13.0.r13.0/compiler.36424714_0"
        /*0030*/ 	.string	"-v  -suppress-debug-info  -lineinfo  -arch sm_90a "



//--------------------- .note.nv.cuinfo           --------------------------
	.section	.note.nv.cuinfo,"",@"SHT_NOTE"
	.sectionflags	@"SHF_NOTE_NV_CUINFO"
        /*0018*/ 	.short	0x0002
        /*001a*/ 	.short	0x005a
        /*001c*/ 	.short	0x0082
	.zero		2


//--------------------- .nv.info                  --------------------------
	.section	.nv.info,"",@"SHT_CUDA_INFO"
	.align	4


	//----- nvinfo : EIATTR_REGCOUNT
	.align		4
        /*0000*/ 	.byte	0x04, 0x2f
        /*0002*/ 	.short	(.L_1 - .L_0)
	.align		4
.L_0:
        /*0004*/ 	.word	index@(gluon_wgmma)
        /*0008*/ 	.word	0x0000009a


	//----- nvinfo : EIATTR_FRAME_SIZE
	.align		4
.L_1:
        /*000c*/ 	.byte	0x04, 0x11
        /*000e*/ 	.short	(.L_3 - .L_2)
	.align		4
.L_2:
        /*0010*/ 	.word	index@(gluon_wgmma)
        /*0014*/ 	.word	0x00000000


	//----- nvinfo : EIATTR_MIN_STACK_SIZE
	.align		4
.L_3:
        /*0018*/ 	.byte	0x04, 0x12
        /*001a*/ 	.short	(.L_5 - .L_4)
	.align		4
.L_4:
        /*001c*/ 	.word	index@(gluon_wgmma)
        /*0020*/ 	.word	0x00000000
.L_5:


//--------------------- .nv.compat                --------------------------
	.section	.nv.compat,"",@"SHT_CUDA_COMPAT_INFO"
	.align	4
        /*0000*/ 	.byte	0x02, 0x09, 0x01, 0x00, 0x02, 0x02, 0x04, 0x00, 0x02, 0x05, 0x05, 0x00, 0x03, 0x07, 0x01, 0x01
        /*0010*/ 	.byte	0x02, 0x03, 0x03, 0x00, 0x02, 0x06, 0x01, 0x00, 0x04, 0x0b, 0x08, 0x00, 0x00, 0x00, 0x00, 0x00
        /*0020*/ 	.byte	0x00, 0x00, 0x00, 0x00


//--------------------- .nv.info.gluon_wgmma      --------------------------
	.section	.nv.info.gluon_wgmma,"",@"SHT_CUDA_INFO"
	.sectionflags	@""
	.align	4


	//----- nvinfo : EIATTR_CUDA_API_VERSION
	.align		4
        /*0000*/ 	.byte	0x04, 0x37
        /*0002*/ 	.short	(.L_7 - .L_6)
.L_6:
        /*0004*/ 	.word	0x00000082


	//----- nvinfo : EIATTR_KPARAM_INFO
	.align		4
.L_7:
        /*0008*/ 	.byte	0x04, 0x17
        /*000a*/ 	.short	(.L_9 - .L_8)
.L_8:
        /*000c*/ 	.word	0x00000000
        /*0010*/ 	.short	0x000a
        /*0012*/ 	.short	0x0048
        /*0014*/ 	.byte	0x00, 0xf4, 0x21, 0x00


	//----- nvinfo : EIATTR_KPARAM_INFO
	.align		4
.L_9:
        /*0018*/ 	.byte	0x04, 0x17
        /*001a*/ 	.short	(.L_11 - .L_10)
.L_10:
        /*001c*/ 	.word	0x00000000
        /*0020*/ 	.short	0x0009
        /*0022*/ 	.short	0x0040
        /*0024*/ 	.byte	0x00, 0xf4, 0x21, 0x00


	//----- nvinfo : EIATTR_KPARAM_INFO
	.align		4
.L_11:
        /*0028*/ 	.byte	0x04, 0x17
        /*002a*/ 	.short	(.L_13 - .L_12)
.L_12:
        /*002c*/ 	.word	0x00000000
        /*0030*/ 	.short	0x0008
        /*0032*/ 	.short	0x0038
        /*0034*/ 	.byte	0x00, 0xf0, 0x21, 0x00


	//----- nvinfo : EIATTR_KPARAM_INFO
	.align		4
.L_13:
        /*0038*/ 	.byte	0x04, 0x17
        /*003a*/ 	.short	(.L_15 - .L_14)
.L_14:
        /*003c*/ 	.word	0x00000000
        /*0040*/ 	.short	0x0007
        /*0042*/ 	.short	0x0030
        /*0044*/ 	.byte	0x00, 0xf0, 0x21, 0x00


	//----- nvinfo : EIATTR_KPARAM_INFO
	.align		4
.L_15:
        /*0048*/ 	.byte	0x04, 0x17
        /*004a*/ 	.short	(.L_17 - .L_16)
.L_16:
        /*004c*/ 	.word	0x00000000
        /*0050*/ 	.short	0x0006
        /*0052*/ 	.short	0x0028
        /*0054*/ 	.byte	0x00, 0xf0, 0x21, 0x00


	//----- nvinfo : EIATTR_KPARAM_INFO
	.align		4
.L_17:
        /*0058*/ 	.byte	0x04, 0x17
        /*005a*/ 	.short	(.L_19 - .L_18)
.L_18:
        /*005c*/ 	.word	0x00000000
        /*0060*/ 	.short	0x0005
        /*0062*/ 	.short	0x0020
        /*0064*/ 	.byte	0x00, 0xf0, 0x11, 0x00


	//----- nvinfo : EIATTR_KPARAM_INFO
	.align		4
.L_19:
        /*0068*/ 	.byte	0x04, 0x17
        /*006a*/ 	.short	(.L_21 - .L_20)
.L_20:
        /*006c*/ 	.word	0x00000000
        /*0070*/ 	.short	0x0004
        /*0072*/ 	.short	0x001c
        /*0074*/ 	.byte	0x00, 0xf0, 0x11, 0x00


	//----- nvinfo : EIATTR_KPARAM_INFO
	.align		4
.L_21:
        /*0078*/ 	.byte	0x04, 0x17
        /*007a*/ 	.short	(.L_23 - .L_22)
.L_22:
        /*007c*/ 	.word	0x00000000
        /*0080*/ 	.short	0x0003
        /*0082*/ 	.short	0x0018
        /*0084*/ 	.byte	0x00, 0xf0, 0x11, 0x00


	//----- nvinfo : EIATTR_KPARAM_INFO
	.align		4
.L_23:
        /*0088*/ 	.byte	0x04, 0x17
        /*008a*/ 	.short	(.L_25 - .L_24)
.L_24:
        /*008c*/ 	.word	0x00000000
        /*0090*/ 	.short	0x0002
        /*0092*/ 	.short	0x0010
        /*0094*/ 	.byte	0x00, 0xf4, 0x21, 0x00


	//----- nvinfo : EIATTR_KPARAM_INFO
	.align		4
.L_25:
        /*0098*/ 	.byte	0x04, 0x17
        /*009a*/ 	.short	(.L_27 - .L_26)
.L_26:
        /*009c*/ 	.word	0x00000000
        /*00a0*/ 	.short	0x0001
        /*00a2*/ 	.short	0x0008
        /*00a4*/ 	.byte	0x00, 0xf4, 0x21, 0x00


	//----- nvinfo : EIATTR_KPARAM_INFO
	.align		4
.L_27:
        /*00a8*/ 	.byte	0x04, 0x17
        /*00aa*/ 	.short	(.L_29 - .L_28)
.L_28:
        /*00ac*/ 	.word	0x00000000
        /*00b0*/ 	.short	0x0000
        /*00b2*/ 	.short	0x0000
        /*00b4*/ 	.byte	0x00, 0xf4, 0x21, 0x00


	//----- nvinfo : EIATTR_SPARSE_MMA_MASK
	.align		4
.L_29:
        /*00b8*/ 	.byte	0x03, 0x50
        /*00ba*/ 	.short	0x0000


	//----- nvinfo : EIATTR_MAXREG_COUNT
	.align		4
        /*00bc*/ 	.byte	0x03, 0x1b
        /*00be*/ 	.short	0x00ff


	//----- nvinfo : EIATTR_NUM_BARRIERS
	.align		4
        /*00c0*/ 	.byte	0x02, 0x4c
        /*00c2*/ 	.byte	0x01
	.zero		1


	//----- nvinfo : EIATTR_MERCURY_ISA_VERSION
	.align		4
        /*00c4*/ 	.byte	0x03, 0x5f
        /*00c6*/ 	.short	0x0101


	//----- nvinfo : EIATTR_INT_WARP_WIDE_INSTR_OFFSETS
	.align		4
        /*00c8*/ 	.byte	0x04, 0x31
        /*00ca*/ 	.short	(.L_31 - .L_30)


	//   ....[0]....
.L_30:
        /*00cc*/ 	.word	0x00001320


	//   ....[1]....
        /*00d0*/ 	.word	0x00001340


	//   ....[2]....
        /*00d4*/ 	.word	0x00001350


	//   ....[3]....
        /*00d8*/ 	.word	0x00001430


	//   ....[4]....
        /*00dc*/ 	.word	0x00001d60


	//   ....[5]....
        /*00e0*/ 	.word	0x00001d70


	//   ....[6]....
        /*00e4*/ 	.word	0x00001df0


	//   ....[7]....
        /*00e8*/ 	.word	0x00001e00


	//   ....[8]....
        /*00ec*/ 	.word	0x00002820


	//   ....[9]....
        /*00f0*/ 	.word	0x00002830


	//----- nvinfo : EIATTR_COOP_GROUP_MASK_REGIDS
	.align		4
.L_31:
        /*00f4*/ 	.byte	0x04, 0x29
        /*00f6*/ 	.short	(.L_33 - .L_32)


	//   ....[0]....
.L_32:
        /*00f8*/ 	.word	0xffffffff


	//   ....[1]....
        /*00fc*/ 	.word	0xffffffff


	//   ....[2]....
        /*0100*/ 	.word	0xffffffff


	//----- nvinfo : EIATTR_COOP_GROUP_INSTR_OFFSETS
	.align		4
.L_33:
        /*0104*/ 	.byte	0x04, 0x28
        /*0106*/ 	.short	(.L_35 - .L_34)


	//   ....[0]....
.L_34:
        /*0108*/ 	.word	0x00000150


	//   ....[1]....
        /*010c*/ 	.word	0x00000700


	//   ....[2]....
        /*0110*/ 	.word	0x00000cf0


	//----- nvinfo : EIATTR_MBARRIER_INSTR_OFFSETS
	.align		4
.L_35:
        /*0114*/ 	.byte	0x04, 0x39
        /*0116*/ 	.short	(.L_37 - .L_36)


	//   ....[0]....
.L_36:
        /*0118*/ 	.word	0x000014b0
        /*011c*/ 	.word	0x000000ff
        /*0120*/ 	.word	0x00024000
        /*0124*/ 	.short	0x0100
        /*0126*/ 	.byte	0x18
	.zero		1


	//   ....[1]....
        /*0128*/ 	.word	0x00001640
        /*012c*/ 	.word	0x000000ff
        /*0130*/ 	.word	0x00024008
        /*0134*/ 	.short	0x0100
        /*0136*/ 	.byte	0x18
	.zero		1


	//   ....[2]....
        /*0138*/ 	.word	0x000017d0
        /*013c*/ 	.word	0x000000ff
        /*0140*/ 	.word	0x00024010
        /*0144*/ 	.short	0x0100
        /*0146*/ 	.byte	0x18
	.zero		1


	//   ....[3]....
        /*0148*/ 	.word	0x00001ee0
        /*014c*/ 	.word	0x000000ff
        /*0150*/ 	.word	0x00024000
        /*0154*/ 	.short	0x010a
        /*0156*/ 	.byte	0x16
	.zero		1


	//   ....[4]....
        /*0158*/ 	.word	0x000022a0
        /*015c*/ 	.word	0x000000ff
        /*0160*/ 	.word	0x00024000
        /*0164*/ 	.short	0x0108
        /*0166*/ 	.byte	0x18
	.zero		1


	//   ....[5]....
        /*0168*/ 	.word	0x000023a0
        /*016c*/ 	.word	0x000000ff
        /*0170*/ 	.word	0x00024008
        /*0174*/ 	.short	0x0108
        /*0176*/ 	.byte	0x18
	.zero		1


	//   ....[6]....
        /*0178*/ 	.word	0x00002490
        /*017c*/ 	.word	0x000000ff
        /*0180*/ 	.word	0x00024010
        /*0184*/ 	.short	0x0108
        /*0186*/ 	.byte	0x18
	.zero		1


	//   ....[7]....
        /*0188*/ 	.word	0x000028c0
        /*018c*/ 	.word	0x000000ff
        /*0190*/ 	.word	0x00024000
        /*0194*/ 	.short	0x010a
        /*0196*/ 	.byte	0x16
	.zero		1


	//----- nvinfo : EIATTR_NUM_MBARRIERS
	.align		4
.L_37:
        /*0198*/ 	.byte	0x03, 0x38
        /*019a*/ 	.short	0x0003


	//----- nvinfo : EIATTR_EXIT_INSTR_OFFSETS
	.align		4
        /*019c*/ 	.byte	0x04, 0x1c
        /*019e*/ 	.short	(.L_39 - .L_38)


	//   ....[0]....
.L_38:
        /*01a0*/ 	.word	0x000028b0


	//----- nvinfo : EIATTR_REQNTID
	.align		4
.L_39:
        /*01a4*/ 	.byte	0x04, 0x10
        /*01a6*/ 	.short	(.L_41 - .L_40)
.L_40:
        /*01a8*/ 	.word	0x00000100
        /*01ac*/ 	.word	0x00000001
        /*01b0*/ 	.word	0x00000001


	//----- nvinfo : EIATTR_CRS_STACK_SIZE
	.align		4
.L_41:
        /*01b4*/ 	.byte	0x04, 0x1e
        /*01b6*/ 	.short	(.L_43 - .L_42)
.L_42:
        /*01b8*/ 	.word	0x00000000


	//----- nvinfo : EIATTR_CBANK_PARAM_SIZE
	.align		4
.L_43:
        /*01bc*/ 	.byte	0x03, 0x19
        /*01be*/ 	.short	0x0050


	//----- nvinfo : EIATTR_PARAM_CBANK
	.align		4
        /*01c0*/ 	.byte	0x04, 0x0a
        /*01c2*/ 	.short	(.L_45 - .L_44)
	.align		4
.L_44:
        /*01c4*/ 	.word	index@(.nv.constant0.gluon_wgmma)
        /*01c8*/ 	.short	0x0210
        /*01ca*/ 	.short	0x0050


	//----- nvinfo : EIATTR_SW_WAR
	.align		4
.L_45:
        /*01cc*/ 	.byte	0x04, 0x36
        /*01ce*/ 	.short	(.L_47 - .L_46)
.L_46:
        /*01d0*/ 	.word	0x00000008
.L_47:


//--------------------- .nv.callgraph             --------------------------
	.section	.nv.callgraph,"",@"SHT_CUDA_CALLGRAPH"
	.align	4
	.sectionentsize	8
	.align		4
        /*0000*/ 	.word	0x00000000
	.align		4
        /*0004*/ 	.word	0xffffffff
	.align		4
        /*0008*/ 	.word	0x00000000
	.align		4
        /*000c*/ 	.word	0xfffffffe
	.align		4
        /*0010*/ 	.word	0x00000000
	.align		4
        /*0014*/ 	.word	0xfffffffd
	.align		4
        /*0018*/ 	.word	0x00000000
	.align		4
        /*001c*/ 	.word	0xfffffffc


//--------------------- .text.gluon_wgmma         --------------------------
	.section	.text.gluon_wgmma,"ax",@progbits
	.align	128
        .global         gluon_wgmma
        .type           gluon_wgmma,@function
        .size           gluon_wgmma,(.L_x_52 - gluon_wgmma)
        .other          gluon_wgmma,@"STO_CUDA_ENTRY STV_DEFAULT"
gluon_wgmma:
.text.gluon_wgmma:
[----:B------:R-:W-:Y:S01]  /*0000*/  LDC R1, c[0x0][0x28] ;  /* 0x00000a00ff017b82 */ /* 0x000fe20000000800 */
[----:B------:R-:W1:Y:S07]  /*0010*/  S2R R0, SR_TID.X ;  /* 0x0000000000007919 */ /* 0x000e6e0000002100 */
[----:B------:R-:W2:Y:S01]  /*0020*/  S2UR UR4, SR_CgaCtaId ;  /* 0x00000000000479c3 */ /* 0x000ea20000008800 */
[----:B------:R-:W-:Y:S01]  /*0030*/  UMOV UR24, 0x400 ;  /* 0x0000040000187882 */ /* 0x000fe20000000000 */
[----:B------:R-:W-:Y:S01]  /*0040*/  ULDC UR6, c[0x0][0xc] ;  /* 0x0000030000067ab9 */ /* 0x000fe20000000800 */
[----:B------:R-:W-:Y:S01]  /*0050*/  ULDC.64 UR30, c[0x0][0x250] ;  /* 0x00009400001e7ab9 */ /* 0x000fe20000000a00 */
[----:B------:R-:W-:Y:S04]  /*0060*/  BSSY B0, `(.L_x_0) ;  /* 0x000001f000007945 */ /* 0x000fe80003800000 */
[----:B------:R-:W3:Y:S08]  /*0070*/  LDC R4, c[0x0][0x228] ;  /* 0x00008a00ff047b82 */ /* 0x000ef00000000800 */
[----:B------:R-:W4:Y:S08]  /*0080*/  LDC R13, c[0x0][0x230] ;  /* 0x00008c00ff0d7b82 */ /* 0x000f300000000800 */
[----:B------:R-:W-:Y:S01]  /*0090*/  S2UR UR40, SR_CTAID.Y ;  /* 0x00000000002879c3 */ /* 0x000fe20000002600 */
[----:B--2---:R-:W-:-:S03]  /*00a0*/  ULEA UR24, UR4, UR24, 0x18 ;  /* 0x0000001804187291 */ /* 0x004fc6000f8ec03f */
[----:B------:R-:W-:Y:S01]  /*00b0*/  ULDC UR4, c[0x0][0x10] ;  /* 0x0000040000047ab9 */ /* 0x000fe20000000800 */
[----:B-1----:R-:W-:-:S03]  /*00c0*/  LOP3.LUT R6, R0, 0xff, RZ, 0xc0, !PT ;  /* 0x000000ff00067812 */ /* 0x002fc600078ec0ff */
[----:B------:R-:W1:Y:S01]  /*00d0*/  S2UR UR5, SR_CTAID.Z ;  /* 0x00000000000579c3 */ /* 0x000e620000002700 */
[----:B---3--:R-:W-:Y:S01]  /*00e0*/  VIADD R4, R4, 0xffffffff ;  /* 0xffffffff04047836 */ /* 0x008fe20000000000 */
[C---:B------:R-:W-:Y:S02]  /*00f0*/  ISETP.GE.U32.AND P0, PT, R6.reuse, 0x20, PT ;  /* 0x000000200600780c */ /* 0x040fe40003f06070 */
[C---:B------:R-:W-:Y:S02]  /*0100*/  ISETP.NE.U32.AND P2, PT, R6.reuse, RZ, PT ;  /* 0x000000ff0600720c */ /* 0x040fe40003f45070 */
[----:B------:R-:W-:Y:S02]  /*0110*/  LEA R12, R6, UR24, 0x2 ;  /* 0x00000018060c7c11 */ /* 0x000fe4000f8e10ff */
[----:B------:R-:W2:Y:S01]  /*0120*/  S2UR UR41, SR_CTAID.X ;  /* 0x00000000002979c3 */ /* 0x000ea20000002500 */
[----:B----4-:R-:W-:-:S06]  /*0130*/  VIADD R9, R13, 0xffffffff ;  /* 0xffffffff0d097836 */ /* 0x010fcc0000000000 */
[----:B------:R3:W-:Y:S01]  /*0140*/  @!P0 STS [R12], RZ ;  /* 0x000000ff0c008388 */ /* 0x0007e20000000800 */
[----:B------:R-:W-:-:S03]  /*0150*/  NOP ;  /* 0x0000000000007918 */ /* 0x000fc60000000000 */
[----:B------:R3:W-:Y:S01]  /*0160*/  @!P2 STS [UR24+0x24], R4 ;  /* 0x00002404ff00a988 */ /* 0x0007e20008000818 */
[----:B-1----:R-:W-:-:S03]  /*0170*/  UIMAD UR4, UR5, UR4, UR40 ;  /* 0x00000004050472a4 */ /* 0x002fc6000f8e0228 */
[----:B------:R3:W-:Y:S01]  /*0180*/  @!P2 STS [UR24+0x20], R9 ;  /* 0x00002009ff00a988 */ /* 0x0007e20008000818 */
[----:B--2---:R-:W-:-:S04]  /*0190*/  UIMAD UR4, UR4, UR6, UR41 ;  /* 0x00000006040472a4 */ /* 0x004fc8000f8e0229 */
[----:B------:R-:W-:-:S03]  /*01a0*/  UIMAD UR5, UR4, 0x180, URZ ;  /* 0x00000180040578a4 */ /* 0x000fc6000f8e023f */
[----:B------:R-:W-:Y:S01]  /*01b0*/  UMOV UR4, URZ ;  /* 0x0000003f00047c82 */ /* 0x000fe20008000000 */
[----:B------:R-:W-:-:S04]  /*01c0*/  UIADD3 UR26, UP0, UR5, UR30, URZ ;  /* 0x0000001e051a7290 */ /* 0x000fc8000ff1e03f */
[----:B------:R-:W-:Y:S01]  /*01d0*/  ULEA.HI.X.SX32 UR27, UR5, UR31, 0x1, UP0 ;  /* 0x0000001f051b7291 */ /* 0x000fe200080f0e3f */
[----:B---3--:R-:W-:Y:S11]  /*01e0*/  @P2 BRA `(.L_x_1) ;  /* 0x0000000000182947 */ /* 0x008ff60003800000 */
[----:B------:R-:W1:Y:S01]  /*01f0*/  LDS R2, [UR24+0x8] ;  /* 0x00000818ff027984 */ /* 0x000e620008000800 */
[----:B------:R-:W2:Y:S01]  /*0200*/  LDC.64 R10, c[0x0][0x210] ;  /* 0x00008400ff0a7b82 */ /* 0x000ea20000000a00 */
[----:B------:R-:W-:Y:S02]  /*0210*/  IMAD.MOV.U32 R3, RZ, RZ, 0x70 ;  /* 0x00000070ff037424 */ /* 0x000fe400078e00ff */
[----:B--2---:R2:W-:Y:S03]  /*0220*/  STS.64 [UR24], R10 ;  /* 0x0000000aff007988 */ /* 0x0045e60008000a18 */
[----:B-1----:R-:W-:-:S05]  /*0230*/  LOP3.LUT R2, R2, 0x10, R3, 0xd8, !PT ;  /* 0x0000001002027812 */ /* 0x002fca00078ed803 */
[----:B------:R2:W-:Y:S02]  /*0240*/  STS [UR24+0x8], R2 ;  /* 0x00000802ff007988 */ /* 0x0005e40008000818 */
.L_x_1:
[----:B------:R-:W-:Y:S05]  /*0250*/  BSYNC B0 ;  /* 0x0000000000007941 */ /* 0x000fea0003800000 */
.L_x_0:
[----:B------:R-:W-:Y:S04]  /*0260*/  BSSY B0, `(.L_x_2) ;  /* 0x000000a000007945 */ /* 0x000fe80003800000 */
[----:B------:R-:W-:Y:S05]  /*0270*/  @P2 BRA `(.L_x_3) ;  /* 0x0000000000202947 */ /* 0x000fea0003800000 */
[----:B--2---:R-:W1:Y:S01]  /*0280*/  LDS R2, [UR24+0x34] ;  /* 0x00003418ff027984 */ /* 0x004e620008000800 */
[----:B------:R-:W-:Y:S02]  /*0290*/  IMAD.MOV.U32 R3, RZ, RZ, 0x3f000000 ;  /* 0x3f000000ff037424 */ /* 0x000fe400078e00ff */
[----:B------:R-:W-:Y:S01]  /*02a0*/  @!P2 IMAD.MOV.U32 R5, RZ, RZ, 0xff ;  /* 0x000000ffff05a424 */ /* 0x000fe200078e00ff */
[----:B------:R-:W2:Y:S02]  /*02b0*/  @!P2 LDS R8, [UR24+0x38] ;  /* 0x00003818ff08a984 */ /* 0x000ea40008000800 */
[----:B-1----:R-:W-:Y:S02]  /*02c0*/  LOP3.LUT R2, R2, 0xff000000, R3, 0xb8, !PT ;  /* 0xff00000002027812 */ /* 0x002fe400078eb803 */
[----:B--2---:R-:W-:-:S03]  /*02d0*/  @!P2 LOP3.LUT R3, R8, 0xff, R5, 0xb8, !PT ;  /* 0x000000ff0803a812 */ /* 0x004fc600078eb805 */
[----:B------:R1:W-:Y:S04]  /*02e0*/  STS [UR24+0x34], R2 ;  /* 0x00003402ff007988 */ /* 0x0003e80008000818 */
[----:B------:R1:W-:Y:S02]  /*02f0*/  @!P2 STS [UR24+0x38], R3 ;  /* 0x00003803ff00a988 */ /* 0x0003e40008000818 */
.L_x_3:
[----:B------:R-:W-:Y:S05]  /*0300*/  BSYNC B0 ;  /* 0x0000000000007941 */ /* 0x000fea0003800000 */
.L_x_2:
[----:B------:R-:W-:Y:S04]  /*0310*/  BSSY B0, `(.L_x_4) ;  /* 0x000000e000007945 */ /* 0x000fe80003800000 */
[----:B------:R-:W-:Y:S05]  /*0320*/  @P2 BRA `(.L_x_5) ;  /* 0x0000000000302947 */ /* 0x000fea0003800000 */
[----:B-1----:R-:W1:Y:S01]  /*0330*/  LDS R3, [UR24+0x34] ;  /* 0x00003418ff037984 */ /* 0x002e620008000800 */
[----:B--2---:R-:W2:Y:S03]  /*0340*/  LDC.64 R10, c[0x0][0x238] ;  /* 0x00008e00ff0a7b82 */ /* 0x004ea60000000a00 */
[----:B------:R-:W3:Y:S01]  /*0350*/  LDS R2, [UR24+0x1c] ;  /* 0x00001c18ff027984 */ /* 0x000ee20008000800 */
[C---:B--2---:R-:W-:Y:S01]  /*0360*/  SHF.L.U64.HI R8, R10.reuse, 0x1, R11 ;  /* 0x000000010a087819 */ /* 0x044fe2000001020b */
[----:B------:R-:W-:-:S03]  /*0370*/  IMAD.SHL.U32 R5, R10, 0x2, RZ ;  /* 0x000000020a057824 */ /* 0x000fc600078e00ff */
[--C-:B------:R-:W-:Y:S02]  /*0380*/  SHF.R.U32.HI R7, RZ, 0x4, R8.reuse ;  /* 0x00000004ff077819 */ /* 0x100fe40000011608 */
[----:B------:R-:W-:-:S05]  /*0390*/  SHF.R.U64 R5, R5, 0x4, R8 ;  /* 0x0000000405057819 */ /* 0x000fca0000001208 */
[----:B------:R4:W-:Y:S01]  /*03a0*/  STS [UR24+0xc], R5 ;  /* 0x00000c05ff007988 */ /* 0x0009e20008000818 */
[----:B-1----:R-:W-:Y:S02]  /*03b0*/  LOP3.LUT R3, R3, 0x7, RZ, 0xb8, !PT ;  /* 0x0000000703037812 */ /* 0x002fe400078eb8ff */
[----:B---3--:R-:W-:-:S03]  /*03c0*/  LOP3.LUT R2, R2, 0xf, R7, 0xb8, !PT ;  /* 0x0000000f02027812 */ /* 0x008fc600078eb807 */
[----:B------:R4:W-:Y:S04]  /*03d0*/  STS [UR24+0x34], R3 ;  /* 0x00003403ff007988 */ /* 0x0009e80008000818 */
[----:B------:R4:W-:Y:S02]  /*03e0*/  STS [UR24+0x1c], R2 ;  /* 0x00001c02ff007988 */ /* 0x0009e40008000818 */
.L_x_5:
[----:B------:R-:W-:Y:S05]  /*03f0*/  BSYNC B0 ;  /* 0x0000000000007941 */ /* 0x000fea0003800000 */
.L_x_4:
[----:B------:R-:W-:Y:S04]  /*0400*/  BSSY B1, `(.L_x_6) ;  /* 0x000001a000017945 */ /* 0x000fe80003800000 */
[----:B------:R-:W-:Y:S04]  /*0410*/  BSSY B0, `(.L_x_7) ;  /* 0x0000015000007945 */ /* 0x000fe80003800000 */
[----:B------:R-:W-:Y:S05]  /*0420*/  @P2 BRA `(.L_x_8) ;  /* 0x0000000000202947 */ /* 0x000fea0003800000 */
[----:B-12-4-:R-:W1:Y:S02]  /*0430*/  LDS R2, [UR24+0x34] ;  /* 0x00003418ff027984 */ /* 0x016e640008000800 */
[----:B-1----:R-:W-:-:S05]  /*0440*/  LOP3.LUT R2, R2, 0x38, RZ, 0xb8, !PT ;  /* 0x0000003802027812 */ /* 0x002fca00078eb8ff */
[----:B------:R1:W-:Y:S01]  /*0450*/  STS [UR24+0x34], R2 ;  /* 0x00003402ff007988 */ /* 0x0003e20008000818 */
[----:B------:R-:W-:Y:S05]  /*0460*/  @P2 BRA `(.L_x_9) ;  /* 0x0000000000202947 */ /* 0x000fea0003800000 */
[----:B-1----:R-:W1:Y:S01]  /*0470*/  LDS R2, [UR24+0x8] ;  /* 0x00000818ff027984 */ /* 0x002e620008000800 */
[----:B------:R-:W-:-:S05]  /*0480*/  IMAD.MOV.U32 R3, RZ, RZ, 0x780 ;  /* 0x00000780ff037424 */ /* 0x000fca00078e00ff */
[----:B-1----:R-:W-:-:S05]  /*0490*/  LOP3.LUT R2, R2, 0x500, R3, 0xd8, !PT ;  /* 0x0000050002027812 */ /* 0x002fca00078ed803 */
[----:B------:R3:W-:Y:S02]  /*04a0*/  STS [UR24+0x8], R2 ;  /* 0x00000802ff007988 */ /* 0x0007e40008000818 */
.L_x_8:
[----:B------:R-:W-:Y:S05]  /*04b0*/  @P2 BRA `(.L_x_10) ;  /* 0x0000000000282947 */ /* 0x000fea0003800000 */
[----:B-1234-:R-:W1:Y:S02]  /*04c0*/  LDS R2, [UR24+0x8] ;  /* 0x00000818ff027984 */ /* 0x01ee640008000800 */
[----:B-1----:R-:W-:-:S05]  /*04d0*/  LOP3.LUT R2, R2, 0x1800, RZ, 0xb8, !PT ;  /* 0x0000180002027812 */ /* 0x002fca00078eb8ff */
[----:B------:R2:W-:Y:S02]  /*04e0*/  STS [UR24+0x8], R2 ;  /* 0x00000802ff007988 */ /* 0x0005e40008000818 */
.L_x_9:
[----:B------:R-:W-:Y:S05]  /*04f0*/  @P2 BREAK B0 ;  /* 0x0000000000002942 */ /* 0x000fea0003800000 */
[----:B------:R-:W-:Y:S05]  /*0500*/  @P2 BRA `(.L_x_11) ;  /* 0x0000000000242947 */ /* 0x000fea0003800000 */
[----:B------:R-:W3:Y:S01]  /*0510*/  LDS R3, [UR24+0x8] ;  /* 0x00000818ff037984 */ /* 0x000ee20008000800 */
[----:B-12---:R-:W-:-:S05]  /*0520*/  IMAD.MOV.U32 R2, RZ, RZ, 0x6000 ;  /* 0x00006000ff027424 */ /* 0x006fca00078e00ff */
[----:B---3--:R-:W-:-:S04]  /*0530*/  LOP3.LUT R2, R3, 0x6000, R2, 0xd8, !PT ;  /* 0x0000600003027812 */ /* 0x008fc800078ed802 */
[----:B------:R-:W-:-:S05]  /*0540*/  LOP3.LUT R2, R2, 0x400000, RZ, 0xb8, !PT ;  /* 0x0040000002027812 */ /* 0x000fca00078eb8ff */
[----:B------:R5:W-:Y:S02]  /*0550*/  STS [UR24+0x8], R2 ;  /* 0x00000802ff007988 */ /* 0x000be40008000818 */
.L_x_10:
[----:B------:R-:W-:Y:S05]  /*0560*/  BSYNC B0 ;  /* 0x0000000000007941 */ /* 0x000fea0003800000 */
.L_x_7:
[----:B-12345:R-:W1:Y:S02]  /*0570*/  @!P2 LDS R2, [UR24+0x8] ;  /* 0x00000818ff02a984 */ /* 0x03ee640008000800 */
[----:B-1----:R-:W-:-:S05]  /*0580*/  @!P2 LOP3.LUT R2, R2, 0x8000, RZ, 0xb8, !PT ;  /* 0x000080000202a812 */ /* 0x002fca00078eb8ff */
[----:B------:R3:W-:Y:S02]  /*0590*/  @!P2 STS [UR24+0x8], R2 ;  /* 0x00000802ff00a988 */ /* 0x0007e40008000818 */
.L_x_11:
[----:B------:R-:W-:Y:S05]  /*05a0*/  BSYNC B1 ;  /* 0x0000000000017941 */ /* 0x000fea0003800000 */
.L_x_6:
[----:B------:R-:W-:Y:S05]  /*05b0*/  WARPSYNC.ALL ;  /* 0x0000000000007948 */ /* 0x000fea0003800000 */
[----:B------:R-:W-:Y:S05]  /*05c0*/  @P0 BRA `(.L_x_12) ;  /* 0x0000000000280947 */ /* 0x000fea0003800000 */
[----:B-123--:R-:W1:Y:S01]  /*05d0*/  S2R R2, SR_LANEID ;  /* 0x0000000000027919 */ /* 0x00ee620000000000 */
[----:B------:R-:W-:Y:S05]  /*05e0*/  WARPSYNC.ALL ;  /* 0x0000000000007948 */ /* 0x000fea0003800000 */
[----:B-1----:R-:W-:-:S05]  /*05f0*/  IMAD.SHL.U32 R5, R2, 0x4, RZ ;  /* 0x0000000402057824 */ /* 0x002fca00078e00ff */
[----:B------:R-:W1:Y:S01]  /*0600*/  LDS R7, [R5+UR24] ;  /* 0x0000001805077984 */ /* 0x000e620008000800 */
[----:B------:R-:W-:-:S05]  /*0610*/  IADD3 R2, P1, R5, UR26, RZ ;  /* 0x0000001a05027c10 */ /* 0x000fca000ff3e0ff */
[----:B------:R-:W-:-:S05]  /*0620*/  IMAD.X R3, RZ, RZ, UR27, P1 ;  /* 0x0000001bff037e24 */ /* 0x000fca00088e06ff */
[----:B-1----:R4:W5:Y:S01]  /*0630*/  ATOMG.E.EXCH.STRONG.GPU PT, RZ, [R2], R7 ;  /* 0x0000000702ff73a8 */ /* 0x00296200041ee100 */
[----:B------:R-:W-:-:S04]  /*0640*/  DEPBAR {5,4,3,2,1,0} ;  /* 0x0000003f0000791a */ /* 0x000fc80000000000 */
[----:B------:R4:W-:Y:S01]  /*0650*/  UTMACCTL.IV [UR26] ;  /* 0x000000001a0079b9 */ /* 0x0009e20008000000 */
[----:B------:R-:W-:Y:S01]  /*0660*/  NOP ;  /* 0x0000000000007918 */ /* 0x000fe20000000000 */
.L_x_12:
[----:B------:R-:W-:Y:S05]  /*0670*/  @P0 BRA `(.L_x_13) ;  /* 0x00000000000c0947 */ /* 0x000fea0003800000 */
[----:B------:R0:W-:Y:S01]  /*0680*/  UTMACMDFLUSH ;  /* 0x00000000000079b7 */ /* 0x0001e20000000000 */
[----:B------:R-:W-:Y:S05]  /*0690*/  @P0 BRA `(.L_x_13) ;  /* 0x0000000000040947 */ /* 0x000fea0003800000 */
[----:B------:R-:W-:-:S04]  /*06a0*/  DEPBAR.LE SB0, 0x0 ;  /* 0x000080000000791a */ /* 0x000fc80000000000 */
.L_x_13:
[----:B------:R-:W-:Y:S05]  /*06b0*/  WARPSYNC.ALL ;  /* 0x0000000000007948 */ /* 0x000fea0003800000 */
[----:B-----5:R-:W-:Y:S06]  /*06c0*/  BAR.SYNC.DEFER_BLOCKING 0x0 ;  /* 0x0000000000007b1d */ /* 0x020fec0000010000 */
[----:B------:R-:W-:Y:S02]  /*06d0*/  BSSY B1, `(.L_x_14) ;  /* 0x000000b000017945 */ /* 0x000fe40003800000 */
[----:B------:R-:W-:Y:S06]  /*06e0*/  BAR.SYNC.DEFER_BLOCKING 0x0 ;  /* 0x0000000000007b1d */ /* 0x000fec0000010000 */
[----:B------:R5:W-:Y:S01]  /*06f0*/  @!P0 STS [R12], RZ ;  /* 0x000000ff0c008388 */ /* 0x000be20000000800 */
[----:B------:R-:W-:Y:S01]  /*0700*/  NOP ;  /* 0x0000000000007918 */ /* 0x000fe20000000000 */
[----:B------:R-:W-:Y:S05]  /*0710*/  @P2 BRA `(.L_x_15) ;  /* 0x0000000000182947 */ /* 0x000fea0003800000 */
[----:B-1234-:R-:W1:Y:S01]  /*0720*/  LDS R2, [UR24+0x8] ;  /* 0x00000818ff027984 */ /* 0x01ee620008000800 */
[----:B------:R-:W2:Y:S01]  /*0730*/  LDC.64 R10, c[0x0][0x218] ;  /* 0x00008600ff0a7b82 */ /* 0x000ea20000000a00 */
[----:B------:R-:W-:Y:S02]  /*0740*/  IMAD.MOV.U32 R3, RZ, RZ, 0x70 ;  /* 0x00000070ff037424 */ /* 0x000fe400078e00ff */
[----:B--2---:R2:W-:Y:S03]  /*0750*/  STS.64 [UR24], R10 ;  /* 0x0000000aff007988 */ /* 0x0045e60008000a18 */
[----:B-1----:R-:W-:-:S05]  /*0760*/  LOP3.LUT R2, R2, 0x10, R3, 0xd8, !PT ;  /* 0x0000001002027812 */ /* 0x002fca00078ed803 */
[----:B------:R2:W-:Y:S02]  /*0770*/  STS [UR24+0x8], R2 ;  /* 0x00000802ff007988 */ /* 0x0005e40008000818 */
.L_x_15:
[----:B----4-:R-:W-:Y:S05]  /*0780*/  BSYNC B1 ;  /* 0x0000000000017941 */ /* 0x010fea0003800000 */
.L_x_14:
[----:B------:R-:W-:Y:S04]  /*0790*/  BSSY B2, `(.L_x_16) ;  /* 0x000000f000027945 */ /* 0x000fe80003800000 */
[----:B------:R-:W-:Y:S04]  /*07a0*/  BSSY B1, `(.L_x_17) ;  /* 0x000000c000017945 */ /* 0x000fe80003800000 */
[----:B------:R-:W-:Y:S05]  /*07b0*/  @P2 BRA `(.L_x_18) ;  /* 0x0000000000282947 */ /* 0x000fea0003800000 */
[----:B-123--:R-:W1:Y:S01]  /*07c0*/  LDS R2, [UR24+0x34] ;  /* 0x00003418ff027984 */ /* 0x00ee620008000800 */
[----:B------:R-:W-:Y:S01]  /*07d0*/  IMAD.MOV.U32 R3, RZ, RZ, 0x3f000000 ;  /* 0x3f000000ff037424 */ /* 0x000fe200078e00ff */
[----:B------:R-:W-:Y:S05]  /*07e0*/  @P2 BREAK B1 ;  /* 0x0000000000012942 */ /* 0x000fea0003800000 */
[----:B-1----:R-:W-:-:S05]  /*07f0*/  LOP3.LUT R2, R2, 0xff000000, R3, 0xb8, !PT ;  /* 0xff00000002027812 */ /* 0x002fca00078eb803 */
[----:B------:R1:W-:Y:S01]  /*0800*/  STS [UR24+0x34], R2 ;  /* 0x00003402ff007988 */ /* 0x0003e20008000818 */
[----:B------:R-:W-:Y:S05]  /*0810*/  @P2 BRA `(.L_x_19) ;  /* 0x0000000000182947 */ /* 0x000fea0003800000 */
[----:B------:R-:W2:Y:S01]  /*0820*/  LDS R3, [UR24+0x38] ;  /* 0x00003818ff037984 */ /* 0x000ea20008000800 */
[----:B-1----:R-:W-:-:S05]  /*0830*/  IMAD.MOV.U32 R2, RZ, RZ, 0x7f ;  /* 0x0000007fff027424 */ /* 0x002fca00078e00ff */
[----:B--2---:R-:W-:-:S05]  /*0840*/  LOP3.LUT R2, R3, 0xff, R2, 0xb8, !PT ;  /* 0x000000ff03027812 */ /* 0x004fca00078eb802 */
[----:B------:R4:W-:Y:S02]  /*0850*/  STS [UR24+0x38], R2 ;  /* 0x00003802ff007988 */ /* 0x0009e40008000818 */
.L_x_18:
[----:B------:R-:W-:Y:S05]  /*0860*/  BSYNC B1 ;  /* 0x0000000000017941 */ /* 0x000fea0003800000 */
.L_x_17:
[----:B------:R1:W-:Y:S02]  /*0870*/  @!P2 STS [UR24+0x20], R9 ;  /* 0x00002009ff00a988 */ /* 0x0003e40008000818 */
.L_x_19:
[----:B------:R-:W-:Y:S05]  /*0880*/  BSYNC B2 ;  /* 0x0000000000027941 */ /* 0x000fea0003800000 */
.L_x_16:
[----:B------:R-:W-:Y:S05]  /*0890*/  WARPSYNC.ALL ;  /* 0x0000000000007948 */ /* 0x000fea0003800000 */
[----:B------:R-:W2:Y:S01]  /*08a0*/  LDC R5, c[0x0][0x22c] ;  /* 0x00008b00ff057b82 */ /* 0x000ea20000000800 */
[----:B------:R-:W-:Y:S01]  /*08b0*/  BSSY B2, `(.L_x_20) ;  /* 0x0000010000027945 */ /* 0x000fe20003800000 */
[----:B--2---:R-:W-:-:S05]  /*08c0*/  VIADD R5, R5, 0xffffffff ;  /* 0xffffffff05057836 */ /* 0x004fca0000000000 */
[----:B------:R2:W-:Y:S01]  /*08d0*/  @!P2 STS [UR24+0x24], R5 ;  /* 0x00002405ff00a988 */ /* 0x0005e20008000818 */
[----:B------:R-:W-:Y:S05]  /*08e0*/  @P2 BRA `(.L_x_21) ;  /* 0x0000000000302947 */ /* 0x000fea0003800000 */
[----:B------:R-:W2:Y:S01]  /*08f0*/  LDS R3, [UR24+0x34] ;  /* 0x00003418ff037984 */ /* 0x000ea20008000800 */
[----:B------:R-:W2:Y:S03]  /*0900*/  LDC.64 R10, c[0x0][0x240] ;  /* 0x00009000ff0a7b82 */ /* 0x000ea60000000a00 */
[----:B-1-34-:R-:W1:Y:S01]  /*0910*/  LDS R2, [UR24+0x1c] ;  /* 0x00001c18ff027984 */ /* 0x01ae620008000800 */
[C---:B--2---:R-:W-:Y:S01]  /*0920*/  SHF.L.U64.HI R8, R10.reuse, 0x1, R11 ;  /* 0x000000010a087819 */ /* 0x044fe2000001020b */
[----:B------:R-:W-:-:S03]  /*0930*/  IMAD.SHL.U32 R7, R10, 0x2, RZ ;  /* 0x000000020a077824 */ /* 0x000fc600078e00ff */
[--C-:B------:R-:W-:Y:S02]  /*0940*/  SHF.R.U32.HI R9, RZ, 0x4, R8.reuse ;  /* 0x00000004ff097819 */ /* 0x100fe40000011608 */
[----:B------:R-:W-:-:S05]  /*0950*/  SHF.R.U64 R7, R7, 0x4, R8 ;  /* 0x0000000407077819 */ /* 0x000fca0000001208 */
[----:B------:R2:W-:Y:S01]  /*0960*/  STS [UR24+0xc], R7 ;  /* 0x00000c07ff007988 */ /* 0x0005e20008000818 */
[----:B------:R-:W-:Y:S02]  /*0970*/  LOP3.LUT R3, R3, 0x7, RZ, 0xb8, !PT ;  /* 0x0000000703037812 */ /* 0x000fe400078eb8ff */
[----:B-1----:R-:W-:-:S03]  /*0980*/  LOP3.LUT R2, R2, 0xf, R9, 0xb8, !PT ;  /* 0x0000000f02027812 */ /* 0x002fc600078eb809 */
[----:B------:R2:W-:Y:S04]  /*0990*/  STS [UR24+0x34], R3 ;  /* 0x00003403ff007988 */ /* 0x0005e80008000818 */
[----:B------:R2:W-:Y:S02]  /*09a0*/  STS [UR24+0x1c], R2 ;  /* 0x00001c02ff007988 */ /* 0x0005e40008000818 */
.L_x_21:
[----:B------:R-:W-:Y:S05]  /*09b0*/  BSYNC B2 ;  /* 0x0000000000027941 */ /* 0x000fea0003800000 */
.L_x_20:
[----:B------:R-:W-:Y:S04]  /*09c0*/  BSSY B3, `(.L_x_22) ;  /* 0x000001a000037945 */ /* 0x000fe80003800000 */
[----:B------:R-:W-:Y:S04]  /*09d0*/  BSSY B2, `(.L_x_23) ;  /* 0x0000015000027945 */ /* 0x000fe80003800000 */
[----:B------:R-:W-:Y:S05]  /*09e0*/  @P2 BRA `(.L_x_24) ;  /* 0x0000000000202947 */ /* 0x000fea0003800000 */
[----:B-1234-:R-:W1:Y:S02]  /*09f0*/  LDS R2, [UR24+0x34] ;  /* 0x00003418ff027984 */ /* 0x01ee640008000800 */
[----:B-1----:R-:W-:-:S05]  /*0a00*/  LOP3.LUT R2, R2, 0x38, RZ, 0xb8, !PT ;  /* 0x0000003802027812 */ /* 0x002fca00078eb8ff */
[----:B------:R1:W-:Y:S01]  /*0a10*/  STS [UR24+0x34], R2 ;  /* 0x00003402ff007988 */ /* 0x0003e20008000818 */
[----:B------:R-:W-:Y:S05]  /*0a20*/  @P2 BRA `(.L_x_25) ;  /* 0x0000000000202947 */ /* 0x000fea0003800000 */
[----:B-1----:R-:W1:Y:S01]  /*0a30*/  LDS R2, [UR24+0x8] ;  /* 0x00000818ff027984 */ /* 0x002e620008000800 */
[----:B------:R-:W-:-:S05]  /*0a40*/  IMAD.MOV.U32 R3, RZ, RZ, 0x780 ;  /* 0x00000780ff037424 */ /* 0x000fca00078e00ff */
[----:B-1----:R-:W-:-:S05]  /*0a50*/  LOP3.LUT R2, R2, 0x500, R3, 0xd8, !PT ;  /* 0x0000050002027812 */ /* 0x002fca00078ed803 */
[----:B------:R1:W-:Y:S02]  /*0a60*/  STS [UR24+0x8], R2 ;  /* 0x00000802ff007988 */ /* 0x0003e40008000818 */
.L_x_24:
[----:B------:R-:W-:Y:S05]  /*0a70*/  @P2 BRA `(.L_x_26) ;  /* 0x0000000000282947 */ /* 0x000fea0003800000 */
[----:B-1234-:R-:W1:Y:S02]  /*0a80*/  LDS R2, [UR24+0x8] ;  /* 0x00000818ff027984 */ /* 0x01ee640008000800 */
[----:B-1----:R-:W-:-:S05]  /*0a90*/  LOP3.LUT R2, R2, 0x1800, RZ, 0xb8, !PT ;  /* 0x0000180002027812 */ /* 0x002fca00078eb8ff */
[----:B------:R2:W-:Y:S02]  /*0aa0*/  STS [UR24+0x8], R2 ;  /* 0x00000802ff007988 */ /* 0x0005e40008000818 */
.L_x_25:
[----:B------:R-:W-:Y:S05]  /*0ab0*/  @P2 BREAK B2 ;  /* 0x0000000000022942 */ /* 0x000fea0003800000 */
[----:B------:R-:W-:Y:S05]  /*0ac0*/  @P2 BRA `(.L_x_27) ;  /* 0x0000000000242947 */ /* 0x000fea0003800000 */
[----:B-12---:R-:W1:Y:S01]  /*0ad0*/  LDS R2, [UR24+0x8] ;  /* 0x00000818ff027984 */ /* 0x006e620008000800 */
[----:B------:R-:W-:-:S05]  /*0ae0*/  IMAD.MOV.U32 R3, RZ, RZ, 0x6000 ;  /* 0x00006000ff037424 */ /* 0x000fca00078e00ff */
[----:B-1----:R-:W-:-:S04]  /*0af0*/  LOP3.LUT R2, R2, 0x6000, R3, 0xd8, !PT ;  /* 0x0000600002027812 */ /* 0x002fc800078ed803 */
[----:B------:R-:W-:-:S05]  /*0b00*/  LOP3.LUT R2, R2, 0x400000, RZ, 0xb8, !PT ;  /* 0x0040000002027812 */ /* 0x000fca00078eb8ff */
[----:B------:R1:W-:Y:S02]  /*0b10*/  STS [UR24+0x8], R2 ;  /* 0x00000802ff007988 */ /* 0x0003e40008000818 */
.L_x_26:
[----:B------:R-:W-:Y:S05]  /*0b20*/  BSYNC B2 ;  /* 0x0000000000027941 */ /* 0x000fea0003800000 */
.L_x_23:
[----:B-1234-:R-:W1:Y:S02]  /*0b30*/  @!P2 LDS R2, [UR24+0x8] ;  /* 0x00000818ff02a984 */ /* 0x01ee640008000800 */
[----:B-1----:R-:W-:-:S05]  /*0b40*/  @!P2 LOP3.LUT R2, R2, 0x8000, RZ, 0xb8, !PT ;  /* 0x000080000202a812 */ /* 0x002fca00078eb8ff */
[----:B------:R3:W-:Y:S02]  /*0b50*/  @!P2 STS [UR24+0x8], R2 ;  /* 0x00000802ff00a988 */ /* 0x0007e40008000818 */
.L_x_27:
[----:B------:R-:W-:Y:S05]  /*0b60*/  BSYNC B3 ;  /* 0x0000000000037941 */ /* 0x000fea0003800000 */
.L_x_22:
[----:B------:R-:W-:Y:S05]  /*0b70*/  WARPSYNC.ALL ;  /* 0x0000000000007948 */ /* 0x000fea0003800000 */
[----:B------:R-:W-:-:S04]  /*0b80*/  UIADD3 UR29, UR5, 0x80, URZ ;  /* 0x00000080051d7890 */ /* 0x000fc8000fffe03f */
[----:B------:R-:W-:-:S04]  /*0b90*/  UIADD3 UR28, UP0, UR29, UR30, URZ ;  /* 0x0000001e1d1c7290 */ /* 0x000fc8000ff1e03f */
[----:B------:R-:W-:Y:S01]  /*0ba0*/  ULEA.HI.X.SX32 UR29, UR29, UR31, 0x1, UP0 ;  /* 0x0000001f1d1d7291 */ /* 0x000fe200080f0e3f */
[----:B------:R-:W-:Y:S11]  /*0bb0*/  @P0 BRA `(.L_x_28) ;  /* 0x0000000000280947 */ /* 0x000ff60003800000 */
[----:B-123--:R-:W1:Y:S01]  /*0bc0*/  S2R R2, SR_LANEID ;  /* 0x0000000000027919 */ /* 0x00ee620000000000 */
[----:B------:R-:W-:Y:S05]  /*0bd0*/  WARPSYNC.ALL ;  /* 0x0000000000007948 */ /* 0x000fea0003800000 */
[----:B-1----:R-:W-:-:S05]  /*0be0*/  IMAD.SHL.U32 R8, R2, 0x4, RZ ;  /* 0x0000000402087824 */ /* 0x002fca00078e00ff */
[----:B------:R-:W1:Y:S01]  /*0bf0*/  LDS R7, [R8+UR24] ;  /* 0x0000001808077984 */ /* 0x000e620008000800 */
[----:B------:R-:W-:-:S05]  /*0c00*/  IADD3 R2, P1, R8, UR28, RZ ;  /* 0x0000001c08027c10 */ /* 0x000fca000ff3e0ff */
[----:B------:R-:W-:-:S05]  /*0c10*/  IMAD.X R3, RZ, RZ, UR29, P1 ;  /* 0x0000001dff037e24 */ /* 0x000fca00088e06ff */
[----:B-1----:R4:W2:Y:S01]  /*0c20*/  ATOMG.E.EXCH.STRONG.GPU PT, RZ, [R2], R7 ;  /* 0x0000000702ff73a8 */ /* 0x0028a200041ee100 */
[----:B------:R-:W-:-:S04]  /*0c30*/  DEPBAR {5,4,3,2,1,0} ;  /* 0x0000003f0000791a */ /* 0x000fc80000000000 */
[----:B------:R4:W-:Y:S01]  /*0c40*/  UTMACCTL.IV [UR28] ;  /* 0x000000001c0079b9 */ /* 0x0009e20008000000 */
[----:B------:R-:W-:Y:S01]  /*0c50*/  NOP ;  /* 0x0000000000007918 */ /* 0x000fe20000000000 */
.L_x_28:
[----:B------:R-:W-:Y:S05]  /*0c60*/  @P0 BRA `(.L_x_29) ;  /* 0x00000000000c0947 */ /* 0x000fea0003800000 */
[----:B------:R0:W-:Y:S01]  /*0c70*/  UTMACMDFLUSH ;  /* 0x00000000000079b7 */ /* 0x0001e20000000000 */
[----:B------:R-:W-:Y:S05]  /*0c80*/  @P0 BRA `(.L_x_29) ;  /* 0x0000000000040947 */ /* 0x000fea0003800000 */
[----:B------:R-:W-:-:S04]  /*0c90*/  DEPBAR.LE SB0, 0x0 ;  /* 0x000080000000791a */ /* 0x000fc80000000000 */
.L_x_29:
[----:B------:R-:W-:Y:S05]  /*0ca0*/  WARPSYNC.ALL ;  /* 0x0000000000007948 */ /* 0x000fea0003800000 */
[----:B--2---:R-:W-:Y:S06]  /*0cb0*/  BAR.SYNC.DEFER_BLOCKING 0x0 ;  /* 0x0000000000007b1d */ /* 0x004fec0000010000 */
[----:B------:R-:W-:Y:S02]  /*0cc0*/  BSSY B3, `(.L_x_30) ;  /* 0x000000b000037945 */ /* 0x000fe40003800000 */
[----:B------:R-:W-:Y:S06]  /*0cd0*/  BAR.SYNC.DEFER_BLOCKING 0x0 ;  /* 0x0000000000007b1d */ /* 0x000fec0000010000 */
[----:B------:R2:W-:Y:S01]  /*0ce0*/  @!P0 STS [R12], RZ ;  /* 0x000000ff0c008388 */ /* 0x0005e20000000800 */
[----:B------:R-:W-:Y:S01]  /*0cf0*/  NOP ;  /* 0x0000000000007918 */ /* 0x000fe20000000000 */
[----:B------:R-:W-:Y:S05]  /*0d00*/  @P2 BRA `(.L_x_31) ;  /* 0x0000000000182947 */ /* 0x000fea0003800000 */
[----:B-1-34-:R-:W1:Y:S01]  /*0d10*/  LDS R2, [UR24+0x8] ;  /* 0x00000818ff027984 */ /* 0x01ae620008000800 */
[----:B------:R-:W3:Y:S01]  /*0d20*/  LDC.64 R8, c[0x0][0x220] ;  /* 0x00008800ff087b82 */ /* 0x000ee20000000a00 */
[----:B------:R-:W-:Y:S02]  /*0d30*/  IMAD.MOV.U32 R3, RZ, RZ, 0x70 ;  /* 0x00000070ff037424 */ /* 0x000fe400078e00ff */
[----:B---3--:R3:W-:Y:S03]  /*0d40*/  STS.64 [UR24], R8 ;  /* 0x00000008ff007988 */ /* 0x0087e60008000a18 */
[----:B-1----:R-:W-:-:S05]  /*0d50*/  LOP3.LUT R2, R2, 0x10, R3, 0xd8, !PT ;  /* 0x0000001002027812 */ /* 0x002fca00078ed803 */
[----:B------:R3:W-:Y:S02]  /*0d60*/  STS [UR24+0x8], R2 ;  /* 0x00000802ff007988 */ /* 0x0007e40008000818 */
.L_x_31:
[----:B----4-:R-:W-:Y:S05]  /*0d70*/  BSYNC B3 ;  /* 0x0000000000037941 */ /* 0x010fea0003800000 */
.L_x_30:
[----:B------:R-:W-:Y:S04]  /*0d80*/  BSSY B4, `(.L_x_32) ;  /* 0x0000011000047945 */ /* 0x000fe80003800000 */
[----:B------:R-:W-:Y:S04]  /*0d90*/  BSSY B3, `(.L_x_33) ;  /* 0x000000e000037945 */ /* 0x000fe80003800000 */
[----:B------:R-:W-:Y:S05]  /*0da0*/  @P2 BRA `(.L_x_34) ;  /* 0x0000000000242947 */ /* 0x000fea0003800000 */
[----:B-1-3--:R-:W1:Y:S01]  /*0db0*/  LDS R2, [UR24+0x34] ;  /* 0x00003418ff027984 */ /* 0x00ae620008000800 */
[----:B------:R-:W-:-:S05]  /*0dc0*/  IMAD.MOV.U32 R3, RZ, RZ, 0x3f000000 ;  /* 0x3f000000ff037424 */ /* 0x000fca00078e00ff */
[----:B-1----:R-:W-:-:S05]  /*0dd0*/  LOP3.LUT R2, R2, 0xff000000, R3, 0xb8, !PT ;  /* 0xff00000002027812 */ /* 0x002fca00078eb803 */
[----:B------:R1:W-:Y:S01]  /*0de0*/  STS [UR24+0x34], R2 ;  /* 0x00003402ff007988 */ /* 0x0003e20008000818 */
[----:B------:R-:W-:Y:S05]  /*0df0*/  @P2 BRA `(.L_x_35) ;  /* 0x00000000001c2947 */ /* 0x000fea0003800000 */
[----:B-1----:R-:W1:Y:S01]  /*0e00*/  LDS R2, [UR24+0x38] ;  /* 0x00003818ff027984 */ /* 0x002e620008000800 */
[----:B------:R-:W-:-:S05]  /*0e10*/  IMAD.MOV.U32 R3, RZ, RZ, 0xff ;  /* 0x000000ffff037424 */ /* 0x000fca00078e00ff */
[----:B-1----:R-:W-:-:S05]  /*0e20*/  LOP3.LUT R2, R2, 0xff, R3, 0xb8, !PT ;  /* 0x000000ff02027812 */ /* 0x002fca00078eb803 */
[----:B------:R4:W-:Y:S02]  /*0e30*/  STS [UR24+0x38], R2 ;  /* 0x00003802ff007988 */ /* 0x0009e40008000818 */
.L_x_34:
[----:B------:R-:W-:Y:S05]  /*0e40*/  @P2 BREAK B3 ;  /* 0x0000000000032942 */ /* 0x000fea0003800000 */
[----:B------:R-:W-:Y:S05]  /*0e50*/  @P2 BRA `(.L_x_36) ;  /* 0x00000000000c2947 */ /* 0x000fea0003800000 */
[----:B------:R1:W-:Y:S02]  /*0e60*/  STS [UR24+0x20], R5 ;  /* 0x00002005ff007988 */ /* 0x0003e40008000818 */
.L_x_35:
[----:B------:R-:W-:Y:S05]  /*0e70*/  BSYNC B3 ;  /* 0x0000000000037941 */ /* 0x000fea0003800000 */
.L_x_33:
[----:B------:R1:W-:Y:S02]  /*0e80*/  @!P2 STS [UR24+0x24], R4 ;  /* 0x00002404ff00a988 */ /* 0x0003e40008000818 */
.L_x_36:
[----:B------:R-:W-:Y:S05]  /*0e90*/  BSYNC B4 ;  /* 0x0000000000047941 */ /* 0x000fea0003800000 */
.L_x_32:
[----:B------:R-:W-:Y:S05]  /*0ea0*/  WARPSYNC.ALL ;  /* 0x0000000000007948 */ /* 0x000fea0003800000 */
[----:B------:R-:W-:Y:S04]  /*0eb0*/  BSSY B4, `(.L_x_37) ;  /* 0x000000e000047945 */ /* 0x000fe80003800000 */
[----:B------:R-:W-:Y:S05]  /*0ec0*/  @P2 BRA `(.L_x_38) ;  /* 0x0000000000302947 */ /* 0x000fea0003800000 */
[----:B------:R-:W5:Y:S01]  /*0ed0*/  LDS R3, [UR24+0x34] ;  /* 0x00003418ff037984 */ /* 0x000f620008000800 */
[----:B-1----:R-:W1:Y:S03]  /*0ee0*/  LDC.64 R4, c[0x0][0x248] ;  /* 0x00009200ff047b82 */ /* 0x002e660000000a00 */
[----:B---34-:R-:W3:Y:S01]  /*0ef0*/  LDS R2, [UR24+0x1c] ;  /* 0x00001c18ff027984 */ /* 0x018ee20008000800 */
[C---:B-1----:R-:W-:Y:S01]  /*0f00*/  SHF.L.U64.HI R5, R4.reuse, 0x1, R5 ;  /* 0x0000000104057819 */ /* 0x042fe20000010205 */
[----:B------:R-:W-:-:S03]  /*0f10*/  IMAD.SHL.U32 R4, R4, 0x2, RZ ;  /* 0x0000000204047824 */ /* 0x000fc600078e00ff */
[--C-:B------:R-:W-:Y:S02]  /*0f20*/  SHF.R.U32.HI R7, RZ, 0x4, R5.reuse ;  /* 0x00000004ff077819 */ /* 0x100fe40000011605 */
[----:B------:R-:W-:-:S05]  /*0f30*/  SHF.R.U64 R4, R4, 0x4, R5 ;  /* 0x0000000404047819 */ /* 0x000fca0000001205 */
[----:B------:R1:W-:Y:S01]  /*0f40*/  STS [UR24+0xc], R4 ;  /* 0x00000c04ff007988 */ /* 0x0003e20008000818 */
[----:B-----5:R-:W-:Y:S02]  /*0f50*/  LOP3.LUT R3, R3, 0x7, RZ, 0xb8, !PT ;  /* 0x0000000703037812 */ /* 0x020fe400078eb8ff */
[----:B---3--:R-:W-:-:S03]  /*0f60*/  LOP3.LUT R2, R2, 0xf, R7, 0xb8, !PT ;  /* 0x0000000f02027812 */ /* 0x008fc600078eb807 */
[----:B------:R1:W-:Y:S04]  /*0f70*/  STS [UR24+0x34], R3 ;  /* 0x00003403ff007988 */ /* 0x0003e80008000818 */
[----:B------:R1:W-:Y:S02]  /*0f80*/  STS [UR24+0x1c], R2 ;  /* 0x00001c02ff007988 */ /* 0x0003e40008000818 */
.L_x_38:
[----:B------:R-:W-:Y:S05]  /*0f90*/  BSYNC B4 ;  /* 0x0000000000047941 */ /* 0x000fea0003800000 */
.L_x_37:
        /* <DEDUP_REMOVED lines=11> */
.L_x_41:
[----:B------:R-:W-:Y:S05]  /*1050*/  @P2 BRA `(.L_x_43) ;  /* 0x0000000000282947 */ /* 0x000fea0003800000 */
[----:B-1-34-:R-:W1:Y:S02]  /*1060*/  LDS R2, [UR24+0x8] ;  /* 0x00000818ff027984 */ /* 0x01ae640008000800 */
[----:B-1----:R-:W-:-:S05]  /*1070*/  LOP3.LUT R2, R2, 0x1800, RZ, 0xb8, !PT ;  /* 0x0000180002027812 */ /* 0x002fca00078eb8ff */
[----:B------:R3:W-:Y:S02]  /*1080*/  STS [UR24+0x8], R2 ;  /* 0x00000802ff007988 */ /* 0x0007e40008000818 */
.L_x_42:
[----:B------:R-:W-:Y:S05]  /*1090*/  @P2 BREAK B5 ;  /* 0x0000000000052942 */ /* 0x000fea0003800000 */
[----:B------:R-:W-:Y:S05]  /*10a0*/  @P2 BRA `(.L_x_44) ;  /* 0x0000000000242947 */ /* 0x000fea0003800000 */
[----:B-1-3--:R-:W1:Y:S01]  /*10b0*/  LDS R2, [UR24+0x8] ;  /* 0x00000818ff027984 */ /* 0x00ae620008000800 */
[----:B------:R-:W-:-:S05]  /*10c0*/  IMAD.MOV.U32 R3, RZ, RZ, 0x6000 ;  /* 0x00006000ff037424 */ /* 0x000fca00078e00ff */
[----:B-1----:R-:W-:-:S04]  /*10d0*/  LOP3.LUT R2, R2, 0x6000, R3, 0xd8, !PT ;  /* 0x0000600002027812 */ /* 0x002fc800078ed803 */
[----:B------:R-:W-:-:S05]  /*10e0*/  LOP3.LUT R2, R2, 0x400000, RZ, 0xb8, !PT ;  /* 0x0040000002027812 */ /* 0x000fca00078eb8ff */
[----:B------:R1:W-:Y:S02]  /*10f0*/  STS [UR24+0x8], R2 ;  /* 0x00000802ff007988 */ /* 0x0003e40008000818 */
.L_x_43:
[----:B------:R-:W-:Y:S05]  /*1100*/  BSYNC B5 ;  /* 0x0000000000057941 */ /* 0x000fea0003800000 */
.L_x_40:
[----:B-1-34-:R-:W1:Y:S02]  /*1110*/  @!P2 LDS R2, [UR24+0x8] ;  /* 0x00000818ff02a984 */ /* 0x01ae640008000800 */
[----:B-1----:R-:W-:-:S05]  /*1120*/  @!P2 LOP3.LUT R2, R2, 0x8000, RZ, 0xb8, !PT ;  /* 0x000080000202a812 */ /* 0x002fca00078eb8ff */
[----:B------:R4:W-:Y:S02]  /*1130*/  @!P2 STS [UR24+0x8], R2 ;  /* 0x00000802ff00a988 */ /* 0x0009e40008000818 */
.L_x_44:
[----:B------:R-:W-:Y:S05]  /*1140*/  BSYNC B4 ;  /* 0x0000000000047941 */ /* 0x000fea0003800000 */
.L_x_39:
[----:B------:R-:W-:Y:S05]  /*1150*/  WARPSYNC.ALL ;  /* 0x0000000000007948 */ /* 0x000fea0003800000 */
[----:B------:R-:W-:Y:S01]  /*1160*/  UIADD3 UR5, UR5, 0x100, URZ ;  /* 0x0000010005057890 */ /* 0x000fe2000fffe03f */
[----:B------:R-:W-:Y:S01]  /*1170*/  ISETP.GE.AND P1, PT, R13, 0x1, PT ;  /* 0x000000010d00780c */ /* 0x000fe20003f26270 */
[----:B------:R-:W-:Y:S01]  /*1180*/  IMAD.MOV.U32 R88, RZ, RZ, RZ ;  /* 0x000000ffff587224 */ /* 0x000fe200078e00ff */
[----:B------:R-:W-:Y:S01]  /*1190*/  SHF.R.U32.HI R7, RZ, 0x5, R0 ;  /* 0x00000005ff077819 */ /* 0x000fe20000011600 */
[----:B------:R-:W-:-:S04]  /*11a0*/  UIADD3 UR30, UP0, UR5, UR30, URZ ;  /* 0x0000001e051e7290 */ /* 0x000fc8000ff1e03f */
[----:B------:R-:W-:Y:S01]  /*11b0*/  ULEA.HI.X.SX32 UR31, UR5, UR31, 0x1, UP0 ;  /* 0x0000001f051f7291 */ /* 0x000fe200080f0e3f */
[----:B------:R-:W-:Y:S11]  /*11c0*/  @P0 BRA `(.L_x_45) ;  /* 0x0000000000280947 */ /* 0x000ff60003800000 */
[----:B-1-34-:R-:W1:Y:S01]  /*11d0*/  S2R R2, SR_LANEID ;  /* 0x0000000000027919 */ /* 0x01ae620000000000 */
[----:B------:R-:W-:Y:S05]  /*11e0*/  WARPSYNC.ALL ;  /* 0x0000000000007948 */ /* 0x000fea0003800000 */
[----:B-1----:R-:W-:-:S05]  /*11f0*/  IMAD.SHL.U32 R4, R2, 0x4, RZ ;  /* 0x0000000402047824 */ /* 0x002fca00078e00ff */
[----:B------:R-:W1:Y:S01]  /*1200*/  LDS R5, [R4+UR24] ;  /* 0x0000001804057984 */ /* 0x000e620008000800 */
[----:B------:R-:W-:-:S05]  /*1210*/  IADD3 R2, P3, R4, UR30, RZ ;  /* 0x0000001e04027c10 */ /* 0x000fca000ff7e0ff */
[----:B------:R-:W-:-:S05]  /*1220*/  IMAD.X R3, RZ, RZ, UR31, P3 ;  /* 0x0000001fff037e24 */ /* 0x000fca00098e06ff */
[----:B-1----:R1:W3:Y:S01]  /*1230*/  ATOMG.E.EXCH.STRONG.GPU PT, RZ, [R2], R5 ;  /* 0x0000000502ff73a8 */ /* 0x0022e200041ee100 */
[----:B------:R-:W-:-:S04]  /*1240*/  DEPBAR {5,4,3,2,1,0} ;  /* 0x0000003f0000791a */ /* 0x000fc80000000000 */
[----:B------:R1:W-:Y:S01]  /*1250*/  UTMACCTL.IV [UR30] ;  /* 0x000000001e0079b9 */ /* 0x0003e20008000000 */
[----:B------:R-:W-:Y:S01]  /*1260*/  NOP ;  /* 0x0000000000007918 */ /* 0x000fe20000000000 */
.L_x_45:
[----:B------:R-:W-:Y:S05]  /*1270*/  @P0 BRA `(.L_x_46) ;  /* 0x00000000000c0947 */ /* 0x000fea0003800000 */
[----:B------:R0:W-:Y:S01]  /*1280*/  UTMACMDFLUSH ;  /* 0x00000000000079b7 */ /* 0x0001e20000000000 */
[----:B------:R-:W-:Y:S05]  /*1290*/  @P0 BRA `(.L_x_46) ;  /* 0x0000000000040947 */ /* 0x000fea0003800000 */
[----:B------:R-:W-:-:S04]  /*12a0*/  DEPBAR.LE SB0, 0x0 ;  /* 0x000080000000791a */ /* 0x000fc80000000000 */
.L_x_46:
[----:B------:R-:W-:Y:S05]  /*12b0*/  WARPSYNC.ALL ;  /* 0x0000000000007948 */ /* 0x000fea0003800000 */
[----:B---3--:R-:W-:Y:S01]  /*12c0*/  BAR.SYNC.DEFER_BLOCKING 0x0 ;  /* 0x0000000000007b1d */ /* 0x008fe20000010000 */
[----:B------:R-:W-:Y:S01]  /*12d0*/  R2UR UR25, R7 ;  /* 0x00000000071972ca */ /* 0x000fe200000e0000 */
[----:B------:R-:W-:Y:S01]  /*12e0*/  USHF.L.U32 UR15, UR40, 0x7, URZ ;  /* 0x00000007280f7899 */ /* 0x000fe2000800063f */
[----:B------:R-:W-:Y:S01]  /*12f0*/  IMAD.MOV.U32 R89, RZ, RZ, RZ ;  /* 0x000000ffff597224 */ /* 0x000fe200078e00ff */
[----:B------:R-:W-:Y:S02]  /*1300*/  CS2R R90, SRZ ;  /* 0x00000000005a7805 */ /* 0x000fe4000001ff00 */
[----:B------:R-:W-:Y:S01]  /*1310*/  CS2R R92, SRZ ;  /* 0x00000000005c7805 */ /* 0x000fe2000001ff00 */
[----:B------:R-:W-:Y:S01]  /*1320*/  VOTEU.ALL UP0, P2 ;  /* 0x00000000003f7886 */ /* 0x000fe20001000000 */
[----:B------:R-:W-:Y:S01]  /*1330*/  UMOV UR6, 0x1 ;  /* 0x0000000100067882 */ /* 0x000fe20000000000 */
[----:B------:R-:W-:Y:S01]  /*1340*/  VOTEU.ALL UP1, P2 ;  /* 0x00000000003f7886 */ /* 0x000fe20001020000 */
[----:B------:R-:W-:Y:S01]  /*1350*/  VOTEU.ALL UP2, P2 ;  /* 0x00000000003f7886 */ /* 0x000fe20001040000 */
[----:B------:R-:W-:Y:S01]  /*1360*/  CS2R R94, SRZ ;  /* 0x00000000005e7805 */ /* 0x000fe2000001ff00 */
[----:B------:R-:W-:-:S04]  /*1370*/  @!UP0 UIADD3 UR8, -UR6, 0x100000, URZ ;  /* 0x0010000006088890 */ /* 0x000fc8000fffe13f */
[----:B------:R-:W-:Y:S02]  /*1380*/  @!UP0 USHF.L.U32 UR9, UR8, 0xb, URZ ;  /* 0x0000000b08098899 */ /* 0x000fe4000800063f */
[----:B------:R-:W-:Y:S01]  /*1390*/  @!UP0 USHF.L.U32 UR8, UR8, 0x1, URZ ;  /* 0x0000000108088899 */ /* 0x000fe2000800063f */
        /* <DEDUP_REMOVED lines=9> */
[----:B------:R-:W-:Y:S01]  /*1430*/  VOTEU.ALL UP0, P2 ;  /* 0x00000000003f7886 */ /* 0x000fe20001000000 */
[----:B------:R-:W-:Y:S02]  /*1440*/  CS2R R102, SRZ ;  /* 0x0000000000667805 */ /* 0x000fe4000001ff00 */
[----:B------:R-:W-:Y:S02]  /*1450*/  CS2R R104, SRZ ;  /* 0x0000000000687805 */ /* 0x000fe4000001ff00 */
[----:B------:R-:W-:Y:S02]  /*1460*/  CS2R R106, SRZ ;  /* 0x00000000006a7805 */ /* 0x000fe4000001ff00 */
[----:B------:R-:W-:-:S02]  /*1470*/  CS2R R108, SRZ ;  /* 0x00000000006c7805 */ /* 0x000fc4000001ff00 */
[----:B------:R-:W-:Y:S02]  /*1480*/  CS2R R110, SRZ ;  /* 0x00000000006e7805 */ /* 0x000fe4000001ff00 */
[----:B------:R-:W-:Y:S01]  /*1490*/  CS2R R112, SRZ ;  /* 0x0000000000707805 */ /* 0x000fe2000001ff00 */
[----:B------:R-:W3:Y:S02]  /*14a0*/  FENCE.VIEW.ASYNC.S ;  /* 0x00000000000073c6 */ /* 0x000ee40000000000 */
[----:B---3--:R-:W3:Y:S02]  /*14b0*/  @!UP0 SYNCS.EXCH.64 URZ, [UR24+0x24000], UR8 ;  /* 0x02400008183f85b2 */ /* 0x008ee40008000100 */
[----:B---3--:R-:W-:Y:S01]  /*14c0*/  BAR.SYNC.DEFER_BLOCKING 0x0 ;  /* 0x0000000000007b1d */ /* 0x008fe20000010000 */
[----:B------:R-:W-:Y:S02]  /*14d0*/  CS2R R114, SRZ ;  /* 0x0000000000727805 */ /* 0x000fe4000001ff00 */
[----:B------:R-:W-:-:S02]  /*14e0*/  CS2R R116, SRZ ;  /* 0x0000000000747805 */ /* 0x000fc4000001ff00 */
[----:B------:R-:W-:Y:S02]  /*14f0*/  CS2R R118, SRZ ;  /* 0x0000000000767805 */ /* 0x000fe4000001ff00 */
[----:B------:R-:W-:Y:S02]  /*1500*/  CS2R R120, SRZ ;  /* 0x0000000000787805 */ /* 0x000fe4000001ff00 */
[----:B------:R-:W-:Y:S02]  /*1510*/  CS2R R122, SRZ ;  /* 0x00000000007a7805 */ /* 0x000fe4000001ff00 */
[----:B------:R-:W-:Y:S02]  /*1520*/  CS2R R124, SRZ ;  /* 0x00000000007c7805 */ /* 0x000fe4000001ff00 */
        /* <DEDUP_REMOVED lines=16> */
[----:B------:R-:W-:Y:S01]  /*1630*/  CS2R R30, SRZ ;  /* 0x00000000001e7805 */ /* 0x000fe2000001ff00 */
[----:B------:R3:W4:Y:S02]  /*1640*/  @!UP1 SYNCS.EXCH.64 URZ, [UR24+0x24008], UR10 ;  /* 0x0240080a183f95b2 */ /* 0x0007240008000100 */
[----:B----4-:R-:W-:Y:S01]  /*1650*/  BAR.SYNC.DEFER_BLOCKING 0x0 ;  /* 0x0000000000007b1d */ /* 0x010fe20000010000 */
        /* <DEDUP_REMOVED lines=9> */
[----:B------:R-:W-:Y:S01]  /*16f0*/  CS2R R50, SRZ ;  /* 0x0000000000327805 */ /* 0x000fe2000001ff00 */
[----:B---3--:R-:W-:Y:S01]  /*1700*/  USHF.L.U32 UR11, UR41, 0x8, URZ ;  /* 0x00000008290b7899 */ /* 0x008fe2000800063f */
        /* <DEDUP_REMOVED lines=12> */
[----:B------:R3:W4:Y:S01]  /*17d0*/  @!UP2 SYNCS.EXCH.64 URZ, [UR24+0x24010], UR6 ;  /* 0x02401006183fa5b2 */ /* 0x0007220008000100 */
[----:B------:R-:W-:Y:S02]  /*17e0*/  CS2R R76, SRZ ;  /* 0x00000000004c7805 */ /* 0x000fe4000001ff00 */
[----:B------:R-:W-:Y:S02]  /*17f0*/  CS2R R78, SRZ ;  /* 0x00000000004e7805 */ /* 0x000fe4000001ff00 */
[----:B------:R-:W-:Y:S02]  /*1800*/  CS2R R80, SRZ ;  /* 0x0000000000507805 */ /* 0x000fe4000001ff00 */
[----:B------:R-:W-:-:S02]  /*1810*/  CS2R R82, SRZ ;  /* 0x0000000000527805 */ /* 0x000fc4000001ff00 */
[----:B------:R-:W-:Y:S02]  /*1820*/  CS2R R84, SRZ ;  /* 0x0000000000547805 */ /* 0x000fe4000001ff00 */
[----:B------:R-:W-:Y:S01]  /*1830*/  CS2R R86, SRZ ;  /* 0x0000000000567805 */ /* 0x000fe2000001ff00 */
[----:B------:R-:W-:Y:S06]  /*1840*/  @!P1 BRA `(.L_x_47) ;  /* 0x0000000800409947 */ /* 0x000fec0003800000 */
        /* <DEDUP_REMOVED lines=63> */
[----:B------:R-:W-:Y:S01]  /*1c40*/  CS2R R86, SRZ ;  /* 0x0000000000567805 */ /* 0x000fe2000001ff00 */
[----:B------:R-:W-:Y:S01]  /*1c50*/  UMOV UR5, URZ ;  /* 0x0000003f00057c82 */ /* 0x000fe20008000000 */
[----:B------:R-:W-:-:S05]  /*1c60*/  UMOV UR10, URZ ;  /* 0x0000003f000a7c82 */ /* 0x000fca0008000000 */
.L_x_49:
[----:B----4-:R-:W-:Y:S01]  /*1c70*/  BAR.SYNC.DEFER_BLOCKING 0x0 ;  /* 0x0000000000007b1d */ /* 0x010fe20000010000 */
[----:B------:R-:W-:Y:S01]  /*1c80*/  ULEA UR22, UR5, UR24, 0x3 ;  /* 0x0000001805167291 */ /* 0x000fe2000f8e183f */
[----:B-1----:R-:W-:Y:S01]  /*1c90*/  @!P2 IMAD.MOV.U32 R3, RZ, RZ, 0xc000 ;  /* 0x0000c000ff03a424 */ /* 0x002fe200078e00ff */
[----:B------:R-:W-:Y:S01]  /*1ca0*/  ELECT P0, URZ, PT ;  /* 0x00000000003f782f */ /* 0x000fe20003800000 */
[----:B------:R-:W-:Y:S01]  /*1cb0*/  IMAD.U32 R2, RZ, RZ, UR4 ;  /* 0x00000004ff027e24 */ /* 0x000fe2000f8e00ff */
[----:B------:R-:W-:Y:S02]  /*1cc0*/  ULEA UR8, UR5, UR24, 0xf ;  /* 0x0000001805087291 */ /* 0x000fe4000f8e783f */
[----:B------:R-:W-:Y:S02]  /*1cd0*/  ISETP.LT.U32.AND P0, PT, R6, 0x20, P0 ;  /* 0x000000200600780c */ /* 0x000fe40000701070 */
[----:B------:R-:W-:Y:S02]  /*1ce0*/  ELECT P1, URZ, PT ;  /* 0x00000000003f782f */ /* 0x000fe40003820000 */
[----:B------:R-:W-:Y:S01]  /*1cf0*/  SHF.L.U32 R2, R2, 0x1f, RZ ;  /* 0x0000001f02027819 */ /* 0x000fe200000006ff */
[----:B------:R-:W-:Y:S01]  /*1d00*/  ULEA UR12, UR5, UR24, 0xe ;  /* 0x00000018050c7291 */ /* 0x000fe2000f8e703f */
[----:B------:R-:W-:Y:S01]  /*1d10*/  ISETP.LT.U32.AND P1, PT, R6, 0x20, P1 ;  /* 0x000000200600780c */ /* 0x000fe20000f21070 */
[----:B------:R-:W-:-:S02]  /*1d20*/  UMOV UR14, UR10 ;  /* 0x0000000a000e7c82 */ /* 0x000fc40008000000 */
[----:B------:R-:W-:Y:S02]  /*1d30*/  UIADD3 UR12, UR12, 0x18000, URZ ;  /* 0x000180000c0c7890 */ /* 0x000fe4000fffe03f */
[----:B------:R-:W-:Y:S02]  /*1d40*/  USHF.L.U32 UR16, UR25, 0x7, URZ ;  /* 0x0000000719107899 */ /* 0x000fe4000800063f */
[----:B------:R-:W-:Y:S01]  /*1d50*/  USHF.R.U32.HI UR18, URZ, 0x4, UR12 ;  /* 0x000000043f127899 */ /* 0x000fe2000801160c */
[----:B------:R-:W-:Y:S01]  /*1d60*/  VOTEU.ANY UP0, P0 ;  /* 0x00000000003f7886 */ /* 0x000fe20000000100 */
[----:B------:R-:W-:Y:S01]  /*1d70*/  VOTEU.ANY UP2, P0 ;  /* 0x00000000003f7886 */ /* 0x000fe20000040100 */
[----:B------:R-:W-:Y:S01]  /*1d80*/  ULOP3.LUT UR16, UR16, 0x200, URZ, 0xc0, !UPT ;  /* 0x0000020010107892 */ /* 0x000fe2000f8ec03f */
[----:B------:R1:W-:Y:S01]  /*1d90*/  @!P2 SYNCS.ARRIVE.TRANS64 RZ, [UR22+0x24000], R3 ;  /* 0x02400003ffffa9a7 */ /* 0x0003e20008000016 */
[----:B------:R4:W-:Y:S06]  /*1da0*/  MEMBAR.ALL.CTA ;  /* 0x0000000000007992 */ /* 0x0009ec0000008000 */
[----:B----4-:R-:W4:Y:S01]  /*1db0*/  FENCE.VIEW.ASYNC.S ;  /* 0x00000000000073c6 */ /* 0x010f220000000000 */
[----:B------:R-:W-:Y:S01]  /*1dc0*/  @UP0 UIADD3 UR9, UR22, 0x24000, URZ ;  /* 0x0002400016090890 */ /* 0x000fe2000fffe03f */
[----:B---3--:R-:W-:Y:S01]  /*1dd0*/  @UP0 UMOV UR6, UR26 ;  /* 0x0000001a00060c82 */ /* 0x008fe20008000000 */
[----:B------:R-:W-:Y:S01]  /*1de0*/  @UP0 UMOV UR7, UR27 ;  /* 0x0000001b00070c82 */ /* 0x000fe20008000000 */
[----:B----4-:R-:W-:Y:S01]  /*1df0*/  VOTEU.ANY UP1, P1 ;  /* 0x00000000003f7886 */ /* 0x010fe20000820100 */
[----:B------:R-:W-:Y:S01]  /*1e00*/  VOTEU.ANY UP3, P1 ;  /* 0x00000000003f7886 */ /* 0x000fe20000860100 */
[----:B------:R-:W-:-:S02]  /*1e10*/  ULEA.HI UR16, UR8, UR16, URZ, 0x1c ;  /* 0x0000001008107291 */ /* 0x000fc4000f8fe03f */
[----:B------:R-:W-:Y:S02]  /*1e20*/  USGXT.U32 UR18, UR18, 0xe ;  /* 0x0000000e1212789a */ /* 0x000fe40008000000 */
[----:B------:R-:W-:Y:S01]  /*1e30*/  @UP1 UIADD3 UR13, UR22, 0x24000, URZ ;  /* 0x00024000160d1890 */ /* 0x000fe2000fffe03f */
[----:B------:R-:W-:Y:S01]  /*1e40*/  @UP1 UMOV UR20, UR28 ;  /* 0x0000001c00141c82 */ /* 0x000fe20008000000 */
[----:B------:R-:W-:Y:S01]  /*1e50*/  @UP1 UMOV UR21, UR29 ;  /* 0x0000001d00151c82 */ /* 0x000fe20008000000 */
[----:B------:R-:W-:Y:S01]  /*1e60*/  ULOP3.LUT UR16, UR16, 0x3fff, URZ, 0xc0, !UPT ;  /* 0x00003fff10107892 */ /* 0x000fe2000f8ec03f */
[----:B------:R-:W-:Y:S01]  /*1e70*/  UMOV UR19, 0x40000040 ;  /* 0x4000004000137882 */ /* 0x000fe20000000000 */
[----:B------:R-:W-:Y:S01]  /*1e80*/  UMOV UR17, 0x40000040 ;  /* 0x4000004000117882 */ /* 0x000fe20000000000 */
[----:B------:R-:W-:Y:S06]  /*1e90*/  BAR.SYNC.DEFER_BLOCKING 0x0 ;  /* 0x0000000000007b1d */ /* 0x000fec0000010000 */
[----:B------:R1:W-:Y:S02]  /*1ea0*/  @UP2 UTMALDG.2D [UR8], [UR6] ;  /* 0x00000008060025b4 */ /* 0x0003e40008008000 */
[----:B------:R-:W-:Y:S06]  /*1eb0*/  BAR.SYNC.DEFER_BLOCKING 0x0 ;  /* 0x0000000000007b1d */ /* 0x000fec0000010000 */
[----:B------:R1:W-:Y:S02]  /*1ec0*/  @UP3 UTMALDG.2D [UR12], [UR20] ;  /* 0x0000000c140035b4 */ /* 0x0003e40008008000 */
[----:B------:R-:W-:Y:S06]  /*1ed0*/  BAR.SYNC.DEFER_BLOCKING 0x0 ;  /* 0x0000000000007b1d */ /* 0x000fec0000010000 */
[----:B------:R-:W3:Y:S02]  /*1ee0*/  SYNCS.PHASECHK.TRANS64.TRYWAIT P0, [UR22+0x24000], R2 ;  /* 0x02400002ff0075a7 */ /* 0x000ee40008000156 */
[----:B-1-3--:R-:W-:Y:S05]  /*1ef0*/  @!P0 BRA `(.L_x_48) ;  /* 0x0000000800708947 */ /* 0x00afea0003800000 */
.L_x_50:
[----:B------:R-:W-:Y:S02]  /*1f00*/  WARPGROUP.DEPBAR.LE gsb0, 0x0 ;  /* 0x00008000000079c5 */ /* 0x000fe40000010000 */
[----:B------:R-:W-:Y:S01]  /*1f10*/  WARPGROUP.ARRIVE ;  /* 0x00000000000079c5 */ /* 0x000fe20000000000 */
[----:B------:R-:W-:Y:S01]  /*1f20*/  UIADD3 UR20, UP0, UR16, 0x2, URZ ;  /* 0x0000000210147890 */ /* 0x000fe2000ff1e03f */
[----:B------:R-:W1:Y:S01]  /*1f30*/  LDC R2, c[0x0][0x230] ;  /* 0x00008c00ff027b82 */ /* 0x000e620000000800 */
[----:B------:R-:W-:Y:S01]  /*1f40*/  UIADD3 UR22, UP1, UR18, 0x2, URZ ;  /* 0x0000000212167890 */ /* 0x000fe2000ff3e03f */
[----:B------:R-:W-:Y:S02]  /*1f50*/  UMOV UR6, URZ ;  /* 0x0000003f00067c82 */ /* 0x000fe40008000000 */
[----:B------:R-:W-:Y:S01]  /*1f60*/  HGMMA.64x128x16.F32.BF16 R88, gdesc[UR16], R88 ;  /* 0x01e00000105879f0 */ /* 0x000fe20008701858 */
[----:B------:R-:W-:Y:S01]  /*1f70*/  UMOV UR7, URZ ;  /* 0x0000003f00077c82 */ /* 0x000fe20008000000 */
[----:B------:R-:W-:-:S02]  /*1f80*/  UIADD3.X UR21, UR6, 0x40000040, URZ, UP0, !UPT ;  /* 0x4000004006157890 */ /* 0x000fc400087fe43f */
[----:B------:R-:W-:Y:S02]  /*1f90*/  UIADD3.X UR23, UR7, 0x40000040, URZ, UP1, !UPT ;  /* 0x4000004007177890 */ /* 0x000fe40008ffe43f */
[----:B------:R-:W-:Y:S02]  /*1fa0*/  UIADD3.64 UR36, UR20, 0x2, URZ ;  /* 0x0000000214247897 */ /* 0x000fe4000fffe03f */
[----:B------:R-:W-:Y:S02]  /*1fb0*/  UIADD3.64 UR38, UR22, 0x2, URZ ;  /* 0x0000000216267897 */ /* 0x000fe4000fffe03f */
[----:B------:R-:W-:Y:S02]  /*1fc0*/  UIADD3.64 UR32, UR20, 0x4, URZ ;  /* 0x0000000414207897 */ /* 0x000fe4000fffe03f */
[----:B------:R-:W-:Y:S02]  /*1fd0*/  UIADD3.64 UR34, UR22, 0x4, URZ ;  /* 0x0000000416227897 */ /* 0x000fe4000fffe03f */
[----:B------:R-:W-:-:S02]  /*1fe0*/  UIADD3.64 UR16, UR20, 0x3fe, URZ ;  /* 0x000003fe14107897 */ /* 0x000fc4000fffe03f */
[----:B------:R-:W-:Y:S02]  /*1ff0*/  UIADD3 UR10, UR10, 0x40, URZ ;  /* 0x000000400a0a7890 */ /* 0x000fe4000fffe03f */
[----:B------:R-:W-:-:S04]  /*2000*/  UIADD3 UR5, UR5, 0x1, URZ ;  /* 0x0000000105057890 */ /* 0x000fc8000fffe03f */
[----:B-1----:R-:W-:Y:S01]  /*2010*/  ISETP.LE.AND P0, PT, R2, UR10, PT ;  /* 0x0000000a02007c0c */ /* 0x002fe2000bf03270 */
[----:B------:R-:W-:-:S04]  /*2020*/  UISETP.NE.U32.AND UP0, UPT, UR5, 0x3, UPT ;  /* 0x000000030500788c */ /* 0x000fc8000bf05070 */
[----:B------:R-:W-:Y:S02]  /*2030*/  USEL UR6, URZ, 0x1, UP0 ;  /* 0x000000013f067887 */ /* 0x000fe40008000000 */
[----:B------:R-:W-:Y:S02]  /*2040*/  USEL UR5, UR5, URZ, UP0 ;  /* 0x0000003f05057287 */ /* 0x000fe40008000000 */
[----:B------:R-:W-:Y:S01]  /*2050*/  ULOP3.LUT UR4, UR4, UR6, URZ, 0x3c, !UPT ;  /* 0x0000000604047292 */ /* 0x000fe2000f8e3c3f */
[----:B------:R-:W-:-:S12]  /*2060*/  HGMMA.64x128x16.F32.BF16 R88, gdesc[UR20], R88 ;  /* 0x01e00000145879f0 */ /* 0x000fd80008701858 */
[----:B------:R-:W-:Y:S01]  /*2070*/  HGMMA.64x128x16.F32.BF16 R88, gdesc[UR36], R88 ;  /* 0x01e00000245879f0 */ /* 0x000fe20008701858 */
[----:B------:R-:W-:-:S11]  /*2080*/  UIADD3.64 UR36, UR20, 0x402, URZ ;  /* 0x0000040214247897 */ /* 0x000fd6000fffe03f */
[----:B------:R-:W-:-:S12]  /*2090*/  HGMMA.64x128x16.F32.BF16 R88, gdesc[UR32], R88 ;  /* 0x01e00000205879f0 */ /* 0x000fd80008701858 */
[----:B------:R-:W-:Y:S01]  /*20a0*/  HGMMA.64x128x16.F32.BF16 R24, gdesc[UR16], R24 ;  /* 0x01e00000101879f0 */ /* 0x000fe20008701818 */
[----:B------:R-:W-:Y:S01]  /*20b0*/  UIADD3.64 UR16, UR20, 0x400, URZ ;  /* 0x0000040014107897 */ /* 0x000fe2000fffe03f */
[----:B------:R-:W-:Y:S01]  /*20c0*/  UMOV UR18, UR22 ;  /* 0x0000001600127c82 */ /* 0x000fe20008000000 */
[----:B------:R-:W-:Y:S01]  /*20d0*/  UMOV UR19, UR23 ;  /* 0x0000001700137c82 */ /* 0x000fe20008000000 */
[----:B------:R-:W-:Y:S01]  /*20e0*/  UIADD3.64 UR20, UR20, 0x404, URZ ;  /* 0x0000040414147897 */ /* 0x000fe2000fffe03f */
[----:B------:R-:W-:Y:S01]  /*20f0*/  UMOV UR22, UR34 ;  /* 0x0000002200167c82 */ /* 0x000fe20008000000 */
[----:B------:R-:W-:-:S06]  /*2100*/  UMOV UR23, UR35 ;  /* 0x0000002300177c82 */ /* 0x000fcc0008000000 */
[----:B------:R-:W-:-:S12]  /*2110*/  HGMMA.64x128x16.F32.BF16 R24, gdesc[UR16], R24 ;  /* 0x01e00000101879f0 */ /* 0x000fd80008701818 */
[----:B------:R-:W-:-:S12]  /*2120*/  HGMMA.64x128x16.F32.BF16 R24, gdesc[UR36], R24 ;  /* 0x01e00000241879f0 */ /* 0x000fd80008701818 */
[----:B------:R-:W-:Y:S01]  /*2130*/  HGMMA.64x128x16.F32.BF16 R24, gdesc[UR20], R24, gsb0 ;  /* 0x01e00000141879f0 */ /* 0x000fe20008001818 */
[----:B------:R-:W-:Y:S05]  /*2140*/  @!P0 BRA `(.L_x_49) ;  /* 0xfffffff800c88947 */ /* 0x000fea000383ffff */
.L_x_47:
[----:B------:R-:W-:Y:S02]  /*2150*/  WARPGROUP.DEPBAR.LE gsb0, 0x0 ;  /* 0x00008000000079c5 */ /* 0x000fe40000010000 */
[----:B----4-:R-:W-:Y:S01]  /*2160*/  BAR.SYNC.DEFER_BLOCKING 0x0 ;  /* 0x0000000000007b1d */ /* 0x010fe20000010000 */
[C---:B-1----:R-:W-:Y:S01]  /*2170*/  IMAD.SHL.U32 R2, R0.reuse, 0x80, RZ ;  /* 0x0000008000027824 */ /* 0x042fe200078e00ff */
[----:B------:R-:W-:Y:S01]  /*2180*/  F2FP.BF16.F32.PACK_AB R88, R89, R88 ;  /* 0x000000585958723e */ /* 0x000fe200000010ff */
[----:B------:R-:W-:Y:S01]  /*2190*/  IMAD.SHL.U32 R3, R0, 0x10, RZ ;  /* 0x0000001000037824 */ /* 0x000fe200078e00ff */
[----:B------:R-:W-:Y:S02]  /*21a0*/  F2FP.BF16.F32.PACK_AB R89, R91, R90 ;  /* 0x0000005a5b59723e */ /* 0x000fe400000010ff */
[----:B------:R-:W-:Y:S02]  /*21b0*/  ELECT P0, URZ, PT ;  /* 0x00000000003f782f */ /* 0x000fe40003800000 */
[----:B------:R-:W-:Y:S01]  /*21c0*/  LOP3.LUT R2, R2, 0x780, RZ, 0xc0, !PT ;  /* 0x0000078002027812 */ /* 0x000fe200078ec0ff */
[----:B------:R-:W-:Y:S01]  /*21d0*/  ULOP3.LUT UR25, UR25, 0x1, URZ, 0xc0, !UPT ;  /* 0x0000000119197892 */ /* 0x000fe2000f8ec03f */
[----:B------:R-:W-:Y:S01]  /*21e0*/  F2FP.BF16.F32.PACK_AB R120, R121, R120 ;  /* 0x000000787978723e */ /* 0x000fe200000010ff */
[----:B------:R-:W-:Y:S01]  /*21f0*/  UMOV UR10, UR11 ;  /* 0x0000000b000a7c82 */ /* 0x000fe20008000000 */
[----:B------:R-:W-:Y:S01]  /*2200*/  LOP3.LUT R3, R2, 0x70, R3, 0xf8, !PT ;  /* 0x0000007002037812 */ /* 0x000fe200078ef803 */
[----:B------:R-:W-:Y:S01]  /*2210*/  ULEA UR9, UR25, UR15, 0x6 ;  /* 0x0000000f19097291 */ /* 0x000fe2000f8e303f */
[----:B------:R-:W-:Y:S01]  /*2220*/  F2FP.BF16.F32.PACK_AB R90, R93, R92 ;  /* 0x0000005c5d5a723e */ /* 0x000fe200000010ff */
[----:B------:R-:W-:Y:S01]  /*2230*/  ULEA UR8, UR25, UR24, 0xf ;  /* 0x0000001819087291 */ /* 0x000fe2000f8e783f */
[----:B------:R-:W-:Y:S01]  /*2240*/  LOP3.LUT R3, R3, 0x10, R0, 0x78, !PT ;  /* 0x0000001003037812 */ /* 0x000fe200078e7800 */
[----:B------:R-:W-:Y:S01]  /*2250*/  IMAD.SHL.U32 R0, R0, 0x40, RZ ;  /* 0x0000004000007824 */ /* 0x000fe200078e00ff */
[----:B------:R-:W-:-:S02]  /*2260*/  F2FP.BF16.F32.PACK_AB R91, R95, R94 ;  /* 0x0000005e5f5b723e */ /* 0x000fc400000010ff */
[----:B------:R-:W-:Y:S02]  /*2270*/  F2FP.BF16.F32.PACK_AB R121, R123, R122 ;  /* 0x0000007a7b79723e */ /* 0x000fe400000010ff */
[----:B------:R-:W-:Y:S02]  /*2280*/  LOP3.LUT R0, R3, 0x3800, R0, 0xf8, !PT ;  /* 0x0000380003007812 */ /* 0x000fe400078ef800 */
[----:B------:R-:W-:Y:S01]  /*2290*/  F2FP.BF16.F32.PACK_AB R24, R25, R24 ;  /* 0x000000181918723e */ /* 0x000fe200000010ff */
[----:B------:R-:W1:Y:S02]  /*22a0*/  @!P2 SYNCS.CCTL.IV [UR24+0x24000] ;  /* 0x02400000ff00a9b1 */ /* 0x000e640008000018 */
[----:B-1----:R-:W-:Y:S01]  /*22b0*/  BAR.SYNC.DEFER_BLOCKING 0x0 ;  /* 0x0000000000007b1d */ /* 0x002fe20000010000 */
[C---:B------:R-:W-:Y:S01]  /*22c0*/  LOP3.LUT R3, R0.reuse, 0x20, RZ, 0x3c, !PT ;  /* 0x0000002000037812 */ /* 0x040fe200078e3cff */
[----:B------:R-:W-:Y:S01]  /*22d0*/  VIADD R2, R0, UR24 ;  /* 0x0000001800027c36 */ /* 0x000fe20008000000 */
[----:B------:R-:W-:-:S02]  /*22e0*/  F2FP.BF16.F32.PACK_AB R122, R125, R124 ;  /* 0x0000007c7d7a723e */ /* 0x000fc400000010ff */
[----:B------:R-:W-:Y:S01]  /*22f0*/  F2FP.BF16.F32.PACK_AB R123, R127, R126 ;  /* 0x0000007e7f7b723e */ /* 0x000fe200000010ff */
[----:B------:R-:W-:Y:S01]  /*2300*/  VIADD R3, R3, UR24 ;  /* 0x0000001803037c36 */ /* 0x000fe20008000000 */
[----:B------:R-:W-:Y:S02]  /*2310*/  F2FP.BF16.F32.PACK_AB R25, R27, R26 ;  /* 0x0000001a1b19723e */ /* 0x000fe400000010ff */
[----:B------:R-:W-:Y:S02]  /*2320*/  F2FP.BF16.F32.PACK_AB R56, R57, R56 ;  /* 0x000000383938723e */ /* 0x000fe400000010ff */
[----:B------:R-:W-:Y:S02]  /*2330*/  F2FP.BF16.F32.PACK_AB R96, R97, R96 ;  /* 0x000000606160723e */ /* 0x000fe400000010ff */
[----:B------:R-:W-:Y:S02]  /*2340*/  F2FP.BF16.F32.PACK_AB R26, R29, R28 ;  /* 0x0000001c1d1a723e */ /* 0x000fe400000010ff */
[----:B------:R-:W-:-:S02]  /*2350*/  F2FP.BF16.F32.PACK_AB R27, R31, R30 ;  /* 0x0000001e1f1b723e */ /* 0x000fc400000010ff */
[----:B------:R-:W-:Y:S02]  /*2360*/  F2FP.BF16.F32.PACK_AB R57, R59, R58 ;  /* 0x0000003a3b39723e */ /* 0x000fe400000010ff */
[----:B------:R-:W-:Y:S02]  /*2370*/  F2FP.BF16.F32.PACK_AB R97, R99, R98 ;  /* 0x000000626361723e */ /* 0x000fe400000010ff */
[----:B------:R-:W-:Y:S02]  /*2380*/  F2FP.BF16.F32.PACK_AB R128, R129, R128 ;  /* 0x000000808180723e */ /* 0x000fe400000010ff */
[----:B------:R-:W-:Y:S01]  /*2390*/  F2FP.BF16.F32.PACK_AB R58, R61, R60 ;  /* 0x0000003c3d3a723e */ /* 0x000fe200000010ff */
[----:B------:R-:W1:Y:S02]  /*23a0*/  @!P2 SYNCS.CCTL.IV [UR24+0x24008] ;  /* 0x02400800ff00a9b1 */ /* 0x000e640008000018 */
[----:B-1----:R-:W-:Y:S01]  /*23b0*/  BAR.SYNC.DEFER_BLOCKING 0x0 ;  /* 0x0000000000007b1d */ /* 0x002fe20000010000 */
[----:B------:R-:W-:-:S02]  /*23c0*/  F2FP.BF16.F32.PACK_AB R59, R63, R62 ;  /* 0x0000003e3f3b723e */ /* 0x000fc400000010ff */
[----:B------:R-:W-:Y:S02]  /*23d0*/  LOP3.LUT R4, R0, 0x40, RZ, 0x3c, !PT ;  /* 0x0000004000047812 */ /* 0x000fe400078e3cff */
[----:B------:R-:W-:Y:S02]  /*23e0*/  F2FP.BF16.F32.PACK_AB R98, R101, R100 ;  /* 0x000000646562723e */ /* 0x000fe400000010ff */
[----:B------:R-:W-:Y:S01]  /*23f0*/  F2FP.BF16.F32.PACK_AB R99, R103, R102 ;  /* 0x000000666763723e */ /* 0x000fe200000010ff */
[----:B------:R-:W-:Y:S01]  /*2400*/  VIADD R4, R4, UR24 ;  /* 0x0000001804047c36 */ /* 0x000fe20008000000 */
[----:B------:R-:W-:Y:S02]  /*2410*/  F2FP.BF16.F32.PACK_AB R129, R131, R130 ;  /* 0x000000828381723e */ /* 0x000fe400000010ff */
[----:B------:R-:W-:Y:S02]  /*2420*/  F2FP.BF16.F32.PACK_AB R32, R33, R32 ;  /* 0x000000202120723e */ /* 0x000fe400000010ff */
[----:B------:R-:W-:-:S02]  /*2430*/  F2FP.BF16.F32.PACK_AB R130, R133, R132 ;  /* 0x000000848582723e */ /* 0x000fc400000010ff */
[----:B------:R-:W-:Y:S02]  /*2440*/  F2FP.BF16.F32.PACK_AB R131, R135, R134 ;  /* 0x000000868783723e */ /* 0x000fe400000010ff */
[----:B------:R-:W-:Y:S02]  /*2450*/  F2FP.BF16.F32.PACK_AB R33, R35, R34 ;  /* 0x000000222321723e */ /* 0x000fe400000010ff */
[----:B------:R-:W-:Y:S02]  /*2460*/  F2FP.BF16.F32.PACK_AB R64, R65, R64 ;  /* 0x000000404140723e */ /* 0x000fe400000010ff */
[----:B------:R-:W-:Y:S02]  /*2470*/  F2FP.BF16.F32.PACK_AB R104, R105, R104 ;  /* 0x000000686968723e */ /* 0x000fe400000010ff */
[----:B------:R-:W-:Y:S01]  /*2480*/  F2FP.BF16.F32.PACK_AB R34, R37, R36 ;  /* 0x000000242522723e */ /* 0x000fe200000010ff */
[----:B------:R-:W1:Y:S02]  /*2490*/  @!P2 SYNCS.CCTL.IV [UR24+0x24010] ;  /* 0x02401000ff00a9b1 */ /* 0x000e640008000018 */
[----:B-1----:R-:W-:Y:S01]  /*24a0*/  STSM.16.M88.4 [R2], R88 ;  /* 0x0000005802007844 */ /* 0x002fe20000000200 */
[----:B------:R-:W-:-:S02]  /*24b0*/  F2FP.BF16.F32.PACK_AB R35, R39, R38 ;  /* 0x000000262723723e */ /* 0x000fc400000010ff */
[----:B------:R-:W-:Y:S01]  /*24c0*/  F2FP.BF16.F32.PACK_AB R65, R67, R66 ;  /* 0x000000424341723e */ /* 0x000fe200000010ff */
[----:B------:R-:W-:Y:S01]  /*24d0*/  STSM.16.M88.4 [R2+0x8000], R120 ;  /* 0x0080007802007844 */ /* 0x000fe20000000200 */
[----:B------:R-:W-:Y:S02]  /*24e0*/  F2FP.BF16.F32.PACK_AB R105, R107, R106 ;  /* 0x0000006a6b69723e */ /* 0x000fe400000010ff */
[----:B------:R-:W-:Y:S01]  /*24f0*/  F2FP.BF16.F32.PACK_AB R136, R137, R136 ;  /* 0x000000888988723e */ /* 0x000fe200000010ff */
[----:B------:R-:W-:Y:S01]  /*2500*/  STSM.16.M88.4 [R2+0x4000], R24 ;  /* 0x0040001802007844 */ /* 0x000fe20000000200 */
[----:B------:R-:W-:Y:S02]  /*2510*/  F2FP.BF16.F32.PACK_AB R66, R69, R68 ;  /* 0x000000444542723e */ /* 0x000fe400000010ff */
[----:B------:R-:W-:Y:S01]  /*2520*/  F2FP.BF16.F32.PACK_AB R67, R71, R70 ;  /* 0x000000464743723e */ /* 0x000fe200000010ff */
[----:B------:R-:W-:Y:S01]  /*2530*/  STSM.16.M88.4 [R2+0xc000], R56 ;  /* 0x00c0003802007844 */ /* 0x000fe20000000200 */
[----:B------:R-:W-:-:S02]  /*2540*/  LOP3.LUT R0, R0, 0x60, RZ, 0x3c, !PT ;  /* 0x0000006000007812 */ /* 0x000fc400078e3cff */
[----:B------:R-:W-:Y:S01]  /*2550*/  F2FP.BF16.F32.PACK_AB R106, R109, R108 ;  /* 0x0000006c6d6a723e */ /* 0x000fe200000010ff */
[----:B------:R-:W-:Y:S01]  /*2560*/  STSM.16.M88.4 [R3], R96 ;  /* 0x0000006003007844 */ /* 0x000fe20000000200 */
[----:B------:R-:W-:Y:S01]  /*2570*/  F2FP.BF16.F32.PACK_AB R107, R111, R110 ;  /* 0x0000006e6f6b723e */ /* 0x000fe200000010ff */
[----:B------:R-:W-:Y:S01]  /*2580*/  VIADD R0, R0, UR24 ;  /* 0x0000001800007c36 */ /* 0x000fe20008000000 */
[----:B------:R-:W-:Y:S01]  /*2590*/  F2FP.BF16.F32.PACK_AB R137, R139, R138 ;  /* 0x0000008a8b89723e */ /* 0x000fe200000010ff */
[----:B------:R-:W-:Y:S01]  /*25a0*/  STSM.16.M88.4 [R3+0x8000], R128 ;  /* 0x0080008003007844 */ /* 0x000fe20000000200 */
[----:B------:R-:W-:Y:S02]  /*25b0*/  F2FP.BF16.F32.PACK_AB R40, R41, R40 ;  /* 0x000000282928723e */ /* 0x000fe400000010ff */
[----:B------:R-:W-:Y:S01]  /*25c0*/  F2FP.BF16.F32.PACK_AB R138, R141, R140 ;  /* 0x0000008c8d8a723e */ /* 0x000fe200000010ff */
[----:B------:R-:W-:Y:S01]  /*25d0*/  STSM.16.M88.4 [R3+0x4000], R32 ;  /* 0x0040002003007844 */ /* 0x000fe20000000200 */
[----:B------:R-:W-:-:S02]  /*25e0*/  F2FP.BF16.F32.PACK_AB R139, R143, R142 ;  /* 0x0000008e8f8b723e */ /* 0x000fc400000010ff */
[----:B------:R-:W-:Y:S01]  /*25f0*/  F2FP.BF16.F32.PACK_AB R41, R43, R42 ;  /* 0x0000002a2b29723e */ /* 0x000fe200000010ff */
[----:B------:R-:W-:Y:S01]  /*2600*/  STSM.16.M88.4 [R3+0xc000], R64 ;  /* 0x00c0004003007844 */ /* 0x000fe20000000200 */
[----:B------:R-:W-:Y:S02]  /*2610*/  F2FP.BF16.F32.PACK_AB R72, R73, R72 ;  /* 0x000000484948723e */ /* 0x000fe400000010ff */
[----:B------:R-:W-:Y:S01]  /*2620*/  F2FP.BF16.F32.PACK_AB R112, R113, R112 ;  /* 0x000000707170723e */ /* 0x000fe200000010ff */
[----:B------:R-:W-:Y:S01]  /*2630*/  STSM.16.M88.4 [R4], R104 ;  /* 0x0000006804007844 */ /* 0x000fe20000000200 */
[----:B------:R-:W-:Y:S02]  /*2640*/  F2FP.BF16.F32.PACK_AB R42, R45, R44 ;  /* 0x0000002c2d2a723e */ /* 0x000fe400000010ff */
[----:B------:R-:W-:Y:S01]  /*2650*/  F2FP.BF16.F32.PACK_AB R43, R47, R46 ;  /* 0x0000002e2f2b723e */ /* 0x000fe200000010ff */
[----:B------:R-:W-:Y:S01]  /*2660*/  STSM.16.M88.4 [R4+0x8000], R136 ;  /* 0x0080008804007844 */ /* 0x000fe20000000200 */
[----:B------:R-:W-:-:S02]  /*2670*/  F2FP.BF16.F32.PACK_AB R73, R75, R74 ;  /* 0x0000004a4b49723e */ /* 0x000fc400000010ff */
[----:B------:R-:W-:Y:S01]  /*2680*/  F2FP.BF16.F32.PACK_AB R113, R115, R114 ;  /* 0x000000727371723e */ /* 0x000fe200000010ff */
[----:B------:R-:W-:Y:S01]  /*2690*/  STSM.16.M88.4 [R4+0x4000], R40 ;  /* 0x0040002804007844 */ /* 0x000fe20000000200 */
[----:B------:R-:W-:Y:S02]  /*26a0*/  F2FP.BF16.F32.PACK_AB R144, R145, R144 ;  /* 0x000000909190723e */ /* 0x000fe400000010ff */
[----:B------:R-:W-:Y:S02]  /*26b0*/  F2FP.BF16.F32.PACK_AB R74, R77, R76 ;  /* 0x0000004c4d4a723e */ /* 0x000fe400000010ff */
[----:B------:R-:W-:Y:S02]  /*26c0*/  F2FP.BF16.F32.PACK_AB R75, R79, R78 ;  /* 0x0000004e4f4b723e */ /* 0x000fe400000010ff */
[----:B------:R-:W-:Y:S02]  /*26d0*/  F2FP.BF16.F32.PACK_AB R114, R117, R116 ;  /* 0x000000747572723e */ /* 0x000fe400000010ff */
[----:B------:R-:W-:Y:S01]  /*26e0*/  F2FP.BF16.F32.PACK_AB R115, R119, R118 ;  /* 0x000000767773723e */ /* 0x000fe200000010ff */
[----:B------:R-:W-:Y:S01]  /*26f0*/  STSM.16.M88.4 [R4+0xc000], R72 ;  /* 0x00c0004804007844 */ /* 0x000fe20000000200 */
[----:B------:R-:W-:-:S02]  /*2700*/  F2FP.BF16.F32.PACK_AB R145, R147, R146 ;  /* 0x000000929391723e */ /* 0x000fc400000010ff */
[----:B------:R-:W-:Y:S01]  /*2710*/  F2FP.BF16.F32.PACK_AB R48, R49, R48 ;  /* 0x000000303130723e */ /* 0x000fe200000010ff */
[----:B------:R-:W-:Y:S01]  /*2720*/  STSM.16.M88.4 [R0], R112 ;  /* 0x0000007000007844 */ /* 0x000fe20000000200 */
[----:B------:R-:W-:Y:S02]  /*2730*/  F2FP.BF16.F32.PACK_AB R146, R149, R148 ;  /* 0x000000949592723e */ /* 0x000fe400000010ff */
[----:B------:R-:W-:Y:S02]  /*2740*/  F2FP.BF16.F32.PACK_AB R147, R151, R150 ;  /* 0x000000969793723e */ /* 0x000fe400000010ff */
[----:B------:R-:W-:Y:S02]  /*2750*/  F2FP.BF16.F32.PACK_AB R49, R51, R50 ;  /* 0x000000323331723e */ /* 0x000fe400000010ff */
[----:B------:R-:W-:Y:S01]  /*2760*/  F2FP.BF16.F32.PACK_AB R80, R81, R80 ;  /* 0x000000505150723e */ /* 0x000fe200000010ff */
[----:B------:R-:W-:Y:S01]  /*2770*/  STSM.16.M88.4 [R0+0x8000], R144 ;  /* 0x0080009000007844 */ /* 0x000fe20000000200 */
[----:B------:R-:W-:-:S02]  /*2780*/  F2FP.BF16.F32.PACK_AB R50, R53, R52 ;  /* 0x000000343532723e */ /* 0x000fc400000010ff */
[----:B------:R-:W-:Y:S02]  /*2790*/  F2FP.BF16.F32.PACK_AB R51, R55, R54 ;  /* 0x000000363733723e */ /* 0x000fe400000010ff */
[----:B------:R-:W-:Y:S02]  /*27a0*/  F2FP.BF16.F32.PACK_AB R81, R83, R82 ;  /* 0x000000525351723e */ /* 0x000fe400000010ff */
[----:B------:R-:W-:Y:S01]  /*27b0*/  F2FP.BF16.F32.PACK_AB R82, R85, R84 ;  /* 0x000000545552723e */ /* 0x000fe200000010ff */
[----:B------:R-:W-:Y:S01]  /*27c0*/  STSM.16.M88.4 [R0+0x4000], R48 ;  /* 0x0040003000007844 */ /* 0x000fe20000000200 */
[----:B------:R-:W-:Y:S02]  /*27d0*/  F2FP.BF16.F32.PACK_AB R83, R87, R86 ;  /* 0x000000565753723e */ /* 0x000fe400000010ff */
[----:B------:R-:W-:-:S03]  /*27e0*/  ISETP.LT.U32.AND P0, PT, R6, 0x40, P0 ;  /* 0x000000400600780c */ /* 0x000fc60000701070 */
[----:B------:R-:W-:Y:S01]  /*27f0*/  STSM.16.M88.4 [R0+0xc000], R80 ;  /* 0x00c0005000007844 */ /* 0x000fe20000000200 */
[----:B------:R1:W-:Y:S06]  /*2800*/  MEMBAR.ALL.CTA ;  /* 0x0000000000007992 */ /* 0x0003ec0000008000 */
[----:B-1----:R-:W1:Y:S03]  /*2810*/  FENCE.VIEW.ASYNC.S ;  /* 0x00000000000073c6 */ /* 0x002e660000000000 */
[----:B-1----:R-:W-:Y:S01]  /*2820*/  VOTEU.ANY UP0, P0 ;  /* 0x00000000003f7886 */ /* 0x002fe20000000100 */
[----:B------:R-:W-:-:S04]  /*2830*/  VOTEU.ANY UP1, P0 ;  /* 0x00000000003f7886 */ /* 0x000fc80000020100 */
[----:B---3--:R-:W-:Y:S01]  /*2840*/  @UP0 UMOV UR6, UR30 ;  /* 0x0000001e00060c82 */ /* 0x008fe20008000000 */
[----:B------:R-:W-:Y:S01]  /*2850*/  @UP0 UMOV UR7, UR31 ;  /* 0x0000001f00070c82 */ /* 0x000fe20008000000 */
[----:B------:R-:W-:Y:S06]  /*2860*/  BAR.SYNC.DEFER_BLOCKING 0x0 ;  /* 0x0000000000007b1d */ /* 0x000fec0000010000 */
[----:B------:R1:W-:Y:S01]  /*2870*/  @UP1 UTMASTG.2D [UR8], [UR6] ;  /* 0x00000008060013b5 */ /* 0x0003e20008008000 */
[----:B------:R0:W-:Y:S01]  /*2880*/  UTMACMDFLUSH ;  /* 0x00000000000079b7 */ /* 0x0001e20000000000 */
[----:B------:R-:W-:-:S04]  /*2890*/  DEPBAR.LE SB0, 0x0 ;  /* 0x000080000000791a */ /* 0x000fc80000000000 */
[----:B------:R-:W-:Y:S06]  /*28a0*/  BAR.SYNC.DEFER_BLOCKING 0x0 ;  /* 0x0000000000007b1d */ /* 0x000fec0000010000 */
[----:B-1----:R-:W-:Y:S05]  /*28b0*/  EXIT ;  /* 0x000000000000794d */ /* 0x002fea0003800000 */
.L_x_48:
[----:B------:R-:W1:Y:S02]  /*28c0*/  SYNCS.PHASECHK.TRANS64.TRYWAIT P0, [UR22+0x24000], R2 ;  /* 0x02400002ff0075a7 */ /* 0x000e640008000156 */
[----:B-1----:R-:W-:Y:S05]  /*28d0*/  @!P0 BRA `(.L_x_48) ;  /* 0xfffffffc00f88947 */ /* 0x002fea000383ffff */
[----:B------:R-:W-:Y:S05]  /*28e0*/  BRA `(.L_x_50) ;  /* 0xfffffff400847947 */ /* 0x000fea000383ffff */
.L_x_51:
[----:B------:R-:W-:-:S00]  /*28f0*/  BRA `(.L_x_51) ;  /* 0xfffffffc00fc7947 */ /* 0x000fc0000383ffff */
[----:B------:R-:W-:-:S00]  /*2900*/  NOP ;  /* 0x0000000000007918 */ /* 0x000fc00000000000 */
[----:B------:R-:W-:-:S00]  /*2910*/  NOP ;  /* 0x0000000000007918 */ /* 0x000fc00000000000 */
[----:B------:R-:W-:-:S00]  /*2920*/  NOP ;  /* 0x0000000000007918 */ /* 0x000fc00000000000 */
[----:B------:R-:W-:-:S00]  /*2930*/  NOP ;  /* 0x0000000000007918 */ /* 0x000fc00000000000 */
[----:B------:R-:W-:-:S00]  /*2940*/  NOP ;  /* 0x0000000000007918 */ /* 0x000fc00000000000 */
[----:B------:R-:W-:-:S00]  /*2950*/  NOP ;  /* 0x0000000000007918 */ /* 0x000fc00000000000 */
[----:B------:R-:W-:-:S00]  /*2960*/  NOP ;  /* 0x0000000000007918 */ /* 0x000fc00000000000 */
[----:B------:R-:W-:-:S00]  /*2970*/  NOP ;  /* 0x0000000000007918 */ /* 0x000fc00000000000 */
.L_x_52:


//--------------------- .nv.shared.gluon_wgmma    --------------------------
	.section	.nv.shared.gluon_wgmma,"aw",@nobits
	.sectionflags	@""
	.align	16
	.zero		1024


//--------------------- .nv.shared.reserved.0     --------------------------
	.section	.nv.shared.reserved.0,"aw",@nobits
	.weak		__nv_reservedSMEM_offset_0_alias
	.size		__nv_reservedSMEM_offset_0_alias, 0, 0
	.other		__nv_reservedSMEM_offset_0_alias,@"STO_CUDA_RESERVED_SHARED STV_DEFAULT"
__nv_reservedSMEM_offset_0_alias:
	.zero		0


//--------------------- .nv.constant0.gluon_wgmma --------------------------
	.section	.nv.constant0.gluon_wgmma,"a",@progbits
	.sectionflags	@""
	.align	4
.nv.constant0.gluon_wgmma:
	.zero		608


//--------------------- SYMBOLS --------------------------

	.type		.nv.reservedSmem.offset0,@object
	.size		.nv.reservedSmem.offset0,0x4
